//
// Generated by NVIDIA NVVM Compiler
//
// Compiler Build ID: CL-36424714
// Cuda compilation tools, release 13.0, V13.0.88
// Based on NVVM 20.0.0
//

.version 9.0
.target sm_100
.address_size 64

	// .globl	_Z5sobelPhS_jjj
.const .align 1 .b8 mask[50] = {255, 252, 250, 252, 255, 254, 248, 244, 248, 254, 0, 0, 0, 0, 0, 2, 8, 12, 8, 2, 1, 4, 6, 4, 1, 255, 254, 0, 2, 1, 252, 248, 0, 8, 4, 250, 244, 0, 12, 6, 252, 248, 0, 8, 4, 255, 254, 0, 2, 1};
// _ZZ5sobelPhS_jjjE2sR has been demoted
// _ZZ5sobelPhS_jjjE2sG has been demoted
// _ZZ5sobelPhS_jjjE2sB has been demoted

.visible .entry _Z5sobelPhS_jjj(
	.param .u64 .ptr .align 1 _Z5sobelPhS_jjj_param_0,
	.param .u64 .ptr .align 1 _Z5sobelPhS_jjj_param_1,
	.param .u32 _Z5sobelPhS_jjj_param_2,
	.param .u32 _Z5sobelPhS_jjj_param_3,
	.param .u32 _Z5sobelPhS_jjj_param_4
)
{
	.reg .pred 	%p<242>;
	.reg .b16 	%rs<76>;
	.reg .b32 	%r<557>;
	.reg .b32 	%f<612>;
	.reg .b64 	%rd<161>;
	// demoted variable
	.shared .align 1 .b8 _ZZ5sobelPhS_jjjE2sR[1300];
	// demoted variable
	.shared .align 1 .b8 _ZZ5sobelPhS_jjjE2sG[1300];
	// demoted variable
	.shared .align 1 .b8 _ZZ5sobelPhS_jjjE2sB[1300];
	ld.param.u64 	%rd3, [_Z5sobelPhS_jjj_param_0];
	ld.param.u64 	%rd2, [_Z5sobelPhS_jjj_param_1];
	ld.param.u32 	%r28, [_Z5sobelPhS_jjj_param_3];
	ld.param.u32 	%r29, [_Z5sobelPhS_jjj_param_4];
	cvta.to.global.u64 	%rd1, %rd3;
	mov.u32 	%r1, %ctaid.x;
	mov.u32 	%r2, %ntid.x;
	mov.u32 	%r3, %tid.x;
	mad.lo.s32 	%r4, %r1, %r2, %r3;
	mov.u32 	%r5, %ctaid.y;
	setp.ge.u32 	%p9, %r4, %r28;
	@%p9 bra 	$L__BB0_132;
	ld.param.u32 	%r513, [_Z5sobelPhS_jjj_param_2];
	add.s32 	%r30, %r2, -1;
	setp.eq.s32 	%p10, %r3, %r30;
	add.s32 	%r31, %r4, %r2;
	setp.lt.u32 	%p11, %r31, %r28;
	and.pred  	%p1, %p10, %p11;
	add.s32 	%r6, %r5, -2;
	add.s32 	%r7, %r5, 1;
	add.s32 	%r8, %r5, 2;
	setp.lt.u32 	%p12, %r5, 2;
	setp.ge.s32 	%p13, %r6, %r513;
	or.pred  	%p2, %p12, %p13;
	mov.u32 	%r32, _ZZ5sobelPhS_jjjE2sR;
	add.s32 	%r9, %r32, %r3;
	mov.u32 	%r33, _ZZ5sobelPhS_jjjE2sG;
	add.s32 	%r10, %r33, %r3;
	mov.u32 	%r34, _ZZ5sobelPhS_jjjE2sB;
	add.s32 	%r11, %r34, %r3;
	@%p2 bra 	$L__BB0_7;
	setp.ne.s32 	%p14, %r3, 0;
	mad.lo.s32 	%r12, %r6, %r28, %r4;
	mul.lo.s32 	%r13, %r12, %r29;
	add.s32 	%r14, %r13, 2;
	cvt.u64.u32 	%rd4, %r14;
	add.s64 	%rd5, %rd1, %rd4;
	ld.global.u8 	%rs1, [%rd5];
	st.shared.u8 	[%r9+2], %rs1;
	add.s32 	%r35, %r13, 1;
	cvt.u64.u32 	%rd6, %r35;
	add.s64 	%rd7, %rd1, %rd6;
	ld.global.u8 	%rs2, [%rd7];
	st.shared.u8 	[%r10+2], %rs2;
	cvt.u64.u32 	%rd8, %r13;
	add.s64 	%rd9, %rd1, %rd8;
	ld.global.u8 	%rs3, [%rd9];
	st.shared.u8 	[%r11+2], %rs3;
	@%p14 bra 	$L__BB0_5;
	setp.eq.s32 	%p16, %r1, 0;
	@%p16 bra 	$L__BB0_7;
	add.s32 	%r42, %r12, -2;
	mul.lo.s32 	%r43, %r42, %r29;
	add.s32 	%r44, %r43, 2;
	cvt.u64.u32 	%rd22, %r44;
	add.s64 	%rd23, %rd1, %rd22;
	ld.global.u8 	%rs10, [%rd23];
	st.shared.u8 	[_ZZ5sobelPhS_jjjE2sR], %rs10;
	add.s32 	%r45, %r43, 1;
	cvt.u64.u32 	%rd24, %r45;
	add.s64 	%rd25, %rd1, %rd24;
	ld.global.u8 	%rs11, [%rd25];
	st.shared.u8 	[_ZZ5sobelPhS_jjjE2sG], %rs11;
	cvt.u64.u32 	%rd26, %r43;
	add.s64 	%rd27, %rd1, %rd26;
	ld.global.u8 	%rs12, [%rd27];
	st.shared.u8 	[_ZZ5sobelPhS_jjjE2sB], %rs12;
	add.s32 	%r46, %r43, %r29;
	add.s32 	%r47, %r44, %r29;
	cvt.u64.u32 	%rd28, %r47;
	add.s64 	%rd29, %rd1, %rd28;
	ld.global.u8 	%rs13, [%rd29];
	st.shared.u8 	[_ZZ5sobelPhS_jjjE2sR+1], %rs13;
	add.s32 	%r48, %r47, -1;
	cvt.u64.u32 	%rd30, %r48;
	add.s64 	%rd31, %rd1, %rd30;
	ld.global.u8 	%rs14, [%rd31];
	st.shared.u8 	[_ZZ5sobelPhS_jjjE2sG+1], %rs14;
	cvt.u64.u32 	%rd32, %r46;
	add.s64 	%rd33, %rd1, %rd32;
	ld.global.u8 	%rs15, [%rd33];
	st.shared.u8 	[_ZZ5sobelPhS_jjjE2sB+1], %rs15;
	bra.uni 	$L__BB0_7;
$L__BB0_5:
	not.pred 	%p15, %p1;
	@%p15 bra 	$L__BB0_7;
	add.s32 	%r36, %r13, %r29;
	add.s32 	%r37, %r14, %r29;
	cvt.u64.u32 	%rd10, %r37;
	add.s64 	%rd11, %rd1, %rd10;
	ld.global.u8 	%rs4, [%rd11];
	st.shared.u8 	[%r9+3], %rs4;
	add.s32 	%r38, %r37, -1;
	cvt.u64.u32 	%rd12, %r38;
	add.s64 	%rd13, %rd1, %rd12;
	ld.global.u8 	%rs5, [%rd13];
	st.shared.u8 	[%r10+3], %rs5;
	cvt.u64.u32 	%rd14, %r36;
	add.s64 	%rd15, %rd1, %rd14;
	ld.global.u8 	%rs6, [%rd15];
	st.shared.u8 	[%r11+3], %rs6;
	add.s32 	%r39, %r36, %r29;
	add.s32 	%r40, %r37, %r29;
	cvt.u64.u32 	%rd16, %r40;
	add.s64 	%rd17, %rd1, %rd16;
	ld.global.u8 	%rs7, [%rd17];
	st.shared.u8 	[%r9+4], %rs7;
	add.s32 	%r41, %r40, -1;
	cvt.u64.u32 	%rd18, %r41;
	add.s64 	%rd19, %rd1, %rd18;
	ld.global.u8 	%rs8, [%rd19];
	st.shared.u8 	[%r10+4], %rs8;
	cvt.u64.u32 	%rd20, %r39;
	add.s64 	%rd21, %rd1, %rd20;
	ld.global.u8 	%rs9, [%rd21];
	st.shared.u8 	[%r11+4], %rs9;
$L__BB0_7:
	ld.param.u32 	%r514, [_Z5sobelPhS_jjj_param_2];
	setp.eq.s32 	%p17, %r5, 0;
	setp.gt.s32 	%p18, %r5, %r514;
	or.pred  	%p3, %p17, %p18;
	@%p3 bra 	$L__BB0_13;
	setp.eq.s32 	%p19, %r3, 0;
	add.s32 	%r49, %r5, -1;
	mad.lo.s32 	%r15, %r49, %r28, %r4;
	mul.lo.s32 	%r16, %r15, %r29;
	add.s32 	%r17, %r16, 2;
	cvt.u64.u32 	%rd34, %r17;
	add.s64 	%rd35, %rd1, %rd34;
	ld.global.u8 	%rs16, [%rd35];
	st.shared.u8 	[%r9+262], %rs16;
	add.s32 	%r50, %r16, 1;
	cvt.u64.u32 	%rd36, %r50;
	add.s64 	%rd37, %rd1, %rd36;
	ld.global.u8 	%rs17, [%rd37];
	st.shared.u8 	[%r10+262], %rs17;
	cvt.u64.u32 	%rd38, %r16;
	add.s64 	%rd39, %rd1, %rd38;
	ld.global.u8 	%rs18, [%rd39];
	st.shared.u8 	[%r11+262], %rs18;
	@%p19 bra 	$L__BB0_11;
	not.pred 	%p20, %p1;
	@%p20 bra 	$L__BB0_13;
	add.s32 	%r51, %r16, %r29;
	add.s32 	%r52, %r17, %r29;
	cvt.u64.u32 	%rd40, %r52;
	add.s64 	%rd41, %rd1, %rd40;
	ld.global.u8 	%rs19, [%rd41];
	st.shared.u8 	[%r9+263], %rs19;
	add.s32 	%r53, %r52, -1;
	cvt.u64.u32 	%rd42, %r53;
	add.s64 	%rd43, %rd1, %rd42;
	ld.global.u8 	%rs20, [%rd43];
	st.shared.u8 	[%r10+263], %rs20;
	cvt.u64.u32 	%rd44, %r51;
	add.s64 	%rd45, %rd1, %rd44;
	ld.global.u8 	%rs21, [%rd45];
	st.shared.u8 	[%r11+263], %rs21;
	add.s32 	%r54, %r51, %r29;
	add.s32 	%r55, %r52, %r29;
	cvt.u64.u32 	%rd46, %r55;
	add.s64 	%rd47, %rd1, %rd46;
	ld.global.u8 	%rs22, [%rd47];
	st.shared.u8 	[%r9+264], %rs22;
	add.s32 	%r56, %r55, -1;
	cvt.u64.u32 	%rd48, %r56;
	add.s64 	%rd49, %rd1, %rd48;
	ld.global.u8 	%rs23, [%rd49];
	st.shared.u8 	[%r10+264], %rs23;
	cvt.u64.u32 	%rd50, %r54;
	add.s64 	%rd51, %rd1, %rd50;
	ld.global.u8 	%rs24, [%rd51];
	st.shared.u8 	[%r11+264], %rs24;
	bra.uni 	$L__BB0_13;
$L__BB0_11:
	setp.eq.s32 	%p21, %r1, 0;
	@%p21 bra 	$L__BB0_13;
	add.s32 	%r57, %r15, -2;
	mul.lo.s32 	%r58, %r57, %r29;
	add.s32 	%r59, %r58, 2;
	cvt.u64.u32 	%rd52, %r59;
	add.s64 	%rd53, %rd1, %rd52;
	ld.global.u8 	%rs25, [%rd53];
	st.shared.u8 	[_ZZ5sobelPhS_jjjE2sR+260], %rs25;
	add.s32 	%r60, %r58, 1;
	cvt.u64.u32 	%rd54, %r60;
	add.s64 	%rd55, %rd1, %rd54;
	ld.global.u8 	%rs26, [%rd55];
	st.shared.u8 	[_ZZ5sobelPhS_jjjE2sG+260], %rs26;
	cvt.u64.u32 	%rd56, %r58;
	add.s64 	%rd57, %rd1, %rd56;
	ld.global.u8 	%rs27, [%rd57];
	st.shared.u8 	[_ZZ5sobelPhS_jjjE2sB+260], %rs27;
	add.s32 	%r61, %r58, %r29;
	add.s32 	%r62, %r59, %r29;
	cvt.u64.u32 	%rd58, %r62;
	add.s64 	%rd59, %rd1, %rd58;
	ld.global.u8 	%rs28, [%rd59];
	st.shared.u8 	[_ZZ5sobelPhS_jjjE2sR+261], %rs28;
	add.s32 	%r63, %r62, -1;
	cvt.u64.u32 	%rd60, %r63;
	add.s64 	%rd61, %rd1, %rd60;
	ld.global.u8 	%rs29, [%rd61];
	st.shared.u8 	[_ZZ5sobelPhS_jjjE2sG+261], %rs29;
	cvt.u64.u32 	%rd62, %r61;
	add.s64 	%rd63, %rd1, %rd62;
	ld.global.u8 	%rs30, [%rd63];
	st.shared.u8 	[_ZZ5sobelPhS_jjjE2sB+261], %rs30;
$L__BB0_13:
	ld.param.u32 	%r515, [_Z5sobelPhS_jjj_param_2];
	setp.ge.s32 	%p22, %r5, %r515;
	@%p22 bra 	$L__BB0_19;
	setp.eq.s32 	%p23, %r3, 0;
	mad.lo.s32 	%r18, %r5, %r28, %r4;
	mul.lo.s32 	%r19, %r18, %r29;
	add.s32 	%r20, %r19, 2;
	cvt.u64.u32 	%rd64, %r20;
	add.s64 	%rd65, %rd1, %rd64;
	ld.global.u8 	%rs31, [%rd65];
	st.shared.u8 	[%r9+522], %rs31;
	add.s32 	%r64, %r19, 1;
	cvt.u64.u32 	%rd66, %r64;
	add.s64 	%rd67, %rd1, %rd66;
	ld.global.u8 	%rs32, [%rd67];
	st.shared.u8 	[%r10+522], %rs32;
	cvt.u64.u32 	%rd68, %r19;
	add.s64 	%rd69, %rd1, %rd68;
	ld.global.u8 	%rs33, [%rd69];
	st.shared.u8 	[%r11+522], %rs33;
	@%p23 bra 	$L__BB0_17;
	not.pred 	%p24, %p1;
	@%p24 bra 	$L__BB0_19;
	add.s32 	%r65, %r19, %r29;
	add.s32 	%r66, %r20, %r29;
	cvt.u64.u32 	%rd70, %r66;
	add.s64 	%rd71, %rd1, %rd70;
	ld.global.u8 	%rs34, [%rd71];
	st.shared.u8 	[%r9+523], %rs34;
	add.s32 	%r67, %r66, -1;
	cvt.u64.u32 	%rd72, %r67;
	add.s64 	%rd73, %rd1, %rd72;
	ld.global.u8 	%rs35, [%rd73];
	st.shared.u8 	[%r10+523], %rs35;
	cvt.u64.u32 	%rd74, %r65;
	add.s64 	%rd75, %rd1, %rd74;
	ld.global.u8 	%rs36, [%rd75];
	st.shared.u8 	[%r11+523], %rs36;
	add.s32 	%r68, %r65, %r29;
	add.s32 	%r69, %r66, %r29;
	cvt.u64.u32 	%rd76, %r69;
	add.s64 	%rd77, %rd1, %rd76;
	ld.global.u8 	%rs37, [%rd77];
	st.shared.u8 	[%r9+524], %rs37;
	add.s32 	%r70, %r69, -1;
	cvt.u64.u32 	%rd78, %r70;
	add.s64 	%rd79, %rd1, %rd78;
	ld.global.u8 	%rs38, [%rd79];
	st.shared.u8 	[%r10+524], %rs38;
	cvt.u64.u32 	%rd80, %r68;
	add.s64 	%rd81, %rd1, %rd80;
	ld.global.u8 	%rs39, [%rd81];
	st.shared.u8 	[%r11+524], %rs39;
	bra.uni 	$L__BB0_19;
$L__BB0_17:
	setp.eq.s32 	%p25, %r1, 0;
	@%p25 bra 	$L__BB0_19;
	add.s32 	%r71, %r18, -2;
	mul.lo.s32 	%r72, %r71, %r29;
	add.s32 	%r73, %r72, 2;
	cvt.u64.u32 	%rd82, %r73;
	add.s64 	%rd83, %rd1, %rd82;
	ld.global.u8 	%rs40, [%rd83];
	st.shared.u8 	[_ZZ5sobelPhS_jjjE2sR+520], %rs40;
	add.s32 	%r74, %r72, 1;
	cvt.u64.u32 	%rd84, %r74;
	add.s64 	%rd85, %rd1, %rd84;
	ld.global.u8 	%rs41, [%rd85];
	st.shared.u8 	[_ZZ5sobelPhS_jjjE2sG+520], %rs41;
	cvt.u64.u32 	%rd86, %r72;
	add.s64 	%rd87, %rd1, %rd86;
	ld.global.u8 	%rs42, [%rd87];
	st.shared.u8 	[_ZZ5sobelPhS_jjjE2sB+520], %rs42;
	add.s32 	%r75, %r72, %r29;
	add.s32 	%r76, %r73, %r29;
	cvt.u64.u32 	%rd88, %r76;
	add.s64 	%rd89, %rd1, %rd88;
	ld.global.u8 	%rs43, [%rd89];
	st.shared.u8 	[_ZZ5sobelPhS_jjjE2sR+521], %rs43;
	add.s32 	%r77, %r76, -1;
	cvt.u64.u32 	%rd90, %r77;
	add.s64 	%rd91, %rd1, %rd90;
	ld.global.u8 	%rs44, [%rd91];
	st.shared.u8 	[_ZZ5sobelPhS_jjjE2sG+521], %rs44;
	cvt.u64.u32 	%rd92, %r75;
	add.s64 	%rd93, %rd1, %rd92;
	ld.global.u8 	%rs45, [%rd93];
	st.shared.u8 	[_ZZ5sobelPhS_jjjE2sB+521], %rs45;
$L__BB0_19:
	ld.param.u32 	%r516, [_Z5sobelPhS_jjj_param_2];
	setp.ge.s32 	%p26, %r7, %r516;
	@%p26 bra 	$L__BB0_25;
	setp.eq.s32 	%p27, %r3, 0;
	mad.lo.s32 	%r21, %r7, %r28, %r4;
	mul.lo.s32 	%r22, %r21, %r29;
	add.s32 	%r23, %r22, 2;
	cvt.u64.u32 	%rd94, %r23;
	add.s64 	%rd95, %rd1, %rd94;
	ld.global.u8 	%rs46, [%rd95];
	st.shared.u8 	[%r9+782], %rs46;
	add.s32 	%r78, %r22, 1;
	cvt.u64.u32 	%rd96, %r78;
	add.s64 	%rd97, %rd1, %rd96;
	ld.global.u8 	%rs47, [%rd97];
	st.shared.u8 	[%r10+782], %rs47;
	cvt.u64.u32 	%rd98, %r22;
	add.s64 	%rd99, %rd1, %rd98;
	ld.global.u8 	%rs48, [%rd99];
	st.shared.u8 	[%r11+782], %rs48;
	@%p27 bra 	$L__BB0_23;
	not.pred 	%p28, %p1;
	@%p28 bra 	$L__BB0_25;
	add.s32 	%r79, %r22, %r29;
	add.s32 	%r80, %r23, %r29;
	cvt.u64.u32 	%rd100, %r80;
	add.s64 	%rd101, %rd1, %rd100;
	ld.global.u8 	%rs49, [%rd101];
	st.shared.u8 	[%r9+783], %rs49;
	add.s32 	%r81, %r80, -1;
	cvt.u64.u32 	%rd102, %r81;
	add.s64 	%rd103, %rd1, %rd102;
	ld.global.u8 	%rs50, [%rd103];
	st.shared.u8 	[%r10+783], %rs50;
	cvt.u64.u32 	%rd104, %r79;
	add.s64 	%rd105, %rd1, %rd104;
	ld.global.u8 	%rs51, [%rd105];
	st.shared.u8 	[%r11+783], %rs51;
	add.s32 	%r82, %r79, %r29;
	add.s32 	%r83, %r80, %r29;
	cvt.u64.u32 	%rd106, %r83;
	add.s64 	%rd107, %rd1, %rd106;
	ld.global.u8 	%rs52, [%rd107];
	st.shared.u8 	[%r9+784], %rs52;
	add.s32 	%r84, %r83, -1;
	cvt.u64.u32 	%rd108, %r84;
	add.s64 	%rd109, %rd1, %rd108;
	ld.global.u8 	%rs53, [%rd109];
	st.shared.u8 	[%r10+784], %rs53;
	cvt.u64.u32 	%rd110, %r82;
	add.s64 	%rd111, %rd1, %rd110;
	ld.global.u8 	%rs54, [%rd111];
	st.shared.u8 	[%r11+784], %rs54;
	bra.uni 	$L__BB0_25;
$L__BB0_23:
	setp.eq.s32 	%p29, %r1, 0;
	@%p29 bra 	$L__BB0_25;
	add.s32 	%r85, %r21, -2;
	mul.lo.s32 	%r86, %r85, %r29;
	add.s32 	%r87, %r86, 2;
	cvt.u64.u32 	%rd112, %r87;
	add.s64 	%rd113, %rd1, %rd112;
	ld.global.u8 	%rs55, [%rd113];
	st.shared.u8 	[_ZZ5sobelPhS_jjjE2sR+780], %rs55;
	add.s32 	%r88, %r86, 1;
	cvt.u64.u32 	%rd114, %r88;
	add.s64 	%rd115, %rd1, %rd114;
	ld.global.u8 	%rs56, [%rd115];
	st.shared.u8 	[_ZZ5sobelPhS_jjjE2sG+780], %rs56;
	cvt.u64.u32 	%rd116, %r86;
	add.s64 	%rd117, %rd1, %rd116;
	ld.global.u8 	%rs57, [%rd117];
	st.shared.u8 	[_ZZ5sobelPhS_jjjE2sB+780], %rs57;
	add.s32 	%r89, %r86, %r29;
	add.s32 	%r90, %r87, %r29;
	cvt.u64.u32 	%rd118, %r90;
	add.s64 	%rd119, %rd1, %rd118;
	ld.global.u8 	%rs58, [%rd119];
	st.shared.u8 	[_ZZ5sobelPhS_jjjE2sR+781], %rs58;
	add.s32 	%r91, %r90, -1;
	cvt.u64.u32 	%rd120, %r91;
	add.s64 	%rd121, %rd1, %rd120;
	ld.global.u8 	%rs59, [%rd121];
	st.shared.u8 	[_ZZ5sobelPhS_jjjE2sG+781], %rs59;
	cvt.u64.u32 	%rd122, %r89;
	add.s64 	%rd123, %rd1, %rd122;
	ld.global.u8 	%rs60, [%rd123];
	st.shared.u8 	[_ZZ5sobelPhS_jjjE2sB+781], %rs60;
$L__BB0_25:
	ld.param.u32 	%r517, [_Z5sobelPhS_jjj_param_2];
	setp.ge.s32 	%p30, %r8, %r517;
	@%p30 bra 	$L__BB0_31;
	setp.eq.s32 	%p31, %r3, 0;
	mad.lo.s32 	%r24, %r8, %r28, %r4;
	mul.lo.s32 	%r25, %r24, %r29;
	add.s32 	%r26, %r25, 2;
	cvt.u64.u32 	%rd124, %r26;
	add.s64 	%rd125, %rd1, %rd124;
	ld.global.u8 	%rs61, [%rd125];
	st.shared.u8 	[%r9+1042], %rs61;
	add.s32 	%r92, %r25, 1;
	cvt.u64.u32 	%rd126, %r92;
	add.s64 	%rd127, %rd1, %rd126;
	ld.global.u8 	%rs62, [%rd127];
	st.shared.u8 	[%r10+1042], %rs62;
	cvt.u64.u32 	%rd128, %r25;
	add.s64 	%rd129, %rd1, %rd128;
	ld.global.u8 	%rs63, [%rd129];
	st.shared.u8 	[%r11+1042], %rs63;
	@%p31 bra 	$L__BB0_29;
	not.pred 	%p32, %p1;
	@%p32 bra 	$L__BB0_31;
	add.s32 	%r93, %r25, %r29;
	add.s32 	%r94, %r26, %r29;
	cvt.u64.u32 	%rd130, %r94;
	add.s64 	%rd131, %rd1, %rd130;
	ld.global.u8 	%rs64, [%rd131];
	st.shared.u8 	[%r9+1043], %rs64;
	add.s32 	%r95, %r94, -1;
	cvt.u64.u32 	%rd132, %r95;
	add.s64 	%rd133, %rd1, %rd132;
	ld.global.u8 	%rs65, [%rd133];
	st.shared.u8 	[%r10+1043], %rs65;
	cvt.u64.u32 	%rd134, %r93;
	add.s64 	%rd135, %rd1, %rd134;
	ld.global.u8 	%rs66, [%rd135];
	st.shared.u8 	[%r11+1043], %rs66;
	add.s32 	%r96, %r93, %r29;
	add.s32 	%r97, %r94, %r29;
	cvt.u64.u32 	%rd136, %r97;
	add.s64 	%rd137, %rd1, %rd136;
	ld.global.u8 	%rs67, [%rd137];
	st.shared.u8 	[%r9+1044], %rs67;
	add.s32 	%r98, %r97, -1;
	cvt.u64.u32 	%rd138, %r98;
	add.s64 	%rd139, %rd1, %rd138;
	ld.global.u8 	%rs68, [%rd139];
	st.shared.u8 	[%r10+1044], %rs68;
	cvt.u64.u32 	%rd140, %r96;
	add.s64 	%rd141, %rd1, %rd140;
	ld.global.u8 	%rs69, [%rd141];
	st.shared.u8 	[%r11+1044], %rs69;
	bra.uni 	$L__BB0_31;
$L__BB0_29:
	setp.eq.s32 	%p33, %r1, 0;
	@%p33 bra 	$L__BB0_31;
	add.s32 	%r99, %r24, -2;
	mul.lo.s32 	%r100, %r99, %r29;
	add.s32 	%r101, %r100, 2;
	cvt.u64.u32 	%rd142, %r101;
	add.s64 	%rd143, %rd1, %rd142;
	ld.global.u8 	%rs70, [%rd143];
	st.shared.u8 	[_ZZ5sobelPhS_jjjE2sR+1040], %rs70;
	add.s32 	%r102, %r100, 1;
	cvt.u64.u32 	%rd144, %r102;
	add.s64 	%rd145, %rd1, %rd144;
	ld.global.u8 	%rs71, [%rd145];
	st.shared.u8 	[_ZZ5sobelPhS_jjjE2sG+1040], %rs71;
	cvt.u64.u32 	%rd146, %r100;
	add.s64 	%rd147, %rd1, %rd146;
	ld.global.u8 	%rs72, [%rd147];
	st.shared.u8 	[_ZZ5sobelPhS_jjjE2sB+1040], %rs72;
	add.s32 	%r103, %r100, %r29;
	add.s32 	%r104, %r101, %r29;
	cvt.u64.u32 	%rd148, %r104;
	add.s64 	%rd149, %rd1, %rd148;
	ld.global.u8 	%rs73, [%rd149];
	st.shared.u8 	[_ZZ5sobelPhS_jjjE2sR+1041], %rs73;
	add.s32 	%r105, %r104, -1;
	cvt.u64.u32 	%rd150, %r105;
	add.s64 	%rd151, %rd1, %rd150;
	ld.global.u8 	%rs74, [%rd151];
	st.shared.u8 	[_ZZ5sobelPhS_jjjE2sG+1041], %rs74;
	cvt.u64.u32 	%rd152, %r103;
	add.s64 	%rd153, %rd1, %rd152;
	ld.global.u8 	%rs75, [%rd153];
	st.shared.u8 	[_ZZ5sobelPhS_jjjE2sB+1041], %rs75;
$L__BB0_31:
	bar.sync 	0;
	add.s32 	%r106, %r4, -2;
	setp.lt.s32 	%p34, %r4, 2;
	setp.ge.s32 	%p35, %r106, %r28;
	or.pred  	%p4, %p34, %p35;
	or.pred  	%p36, %p4, %p2;
	mov.f32 	%f465, 0f00000000;
	mov.f32 	%f466, %f465;
	mov.f32 	%f467, %f465;
	@%p36 bra 	$L__BB0_33;
	ld.shared.u8 	%r107, [%r9];
	ld.shared.u8 	%r108, [%r10];
	ld.shared.u8 	%r109, [%r11];
	ld.const.s8 	%r110, [mask];
	mul.lo.s32 	%r111, %r110, %r107;
	cvt.rn.f32.s32 	%f465, %r111;
	mul.lo.s32 	%r112, %r110, %r108;
	cvt.rn.f32.s32 	%f466, %r112;
	mul.lo.s32 	%r113, %r110, %r109;
	cvt.rn.f32.s32 	%f467, %r113;
$L__BB0_33:
	setp.lt.s32 	%p37, %r4, 1;
	setp.gt.s32 	%p38, %r4, %r28;
	or.pred  	%p39, %p37, %p38;
	or.pred  	%p40, %p39, %p2;
	@%p40 bra 	$L__BB0_35;
	ld.shared.u8 	%r114, [%r9+1];
	ld.shared.u8 	%r115, [%r10+1];
	ld.shared.u8 	%r116, [%r11+1];
	ld.const.s8 	%r117, [mask+5];
	mul.lo.s32 	%r118, %r117, %r114;
	cvt.rn.f32.s32 	%f302, %r118;
	add.f32 	%f465, %f465, %f302;
	mul.lo.s32 	%r119, %r117, %r115;
	cvt.rn.f32.s32 	%f303, %r119;
	add.f32 	%f466, %f466, %f303;
	mul.lo.s32 	%r120, %r117, %r116;
	cvt.rn.f32.s32 	%f304, %r120;
	add.f32 	%f467, %f467, %f304;
$L__BB0_35:
	setp.lt.s32 	%p41, %r4, 0;
	setp.ge.s32 	%p42, %r4, %r28;
	or.pred  	%p43, %p41, %p42;
	or.pred  	%p44, %p43, %p2;
	@%p44 bra 	$L__BB0_37;
	ld.shared.u8 	%r121, [%r9+2];
	ld.shared.u8 	%r122, [%r10+2];
	ld.shared.u8 	%r123, [%r11+2];
	ld.const.s8 	%r124, [mask+10];
	mul.lo.s32 	%r125, %r124, %r121;
	cvt.rn.f32.s32 	%f305, %r125;
	add.f32 	%f465, %f465, %f305;
	mul.lo.s32 	%r126, %r124, %r122;
	cvt.rn.f32.s32 	%f306, %r126;
	add.f32 	%f466, %f466, %f306;
	mul.lo.s32 	%r127, %r124, %r123;
	cvt.rn.f32.s32 	%f307, %r127;
	add.f32 	%f467, %f467, %f307;
$L__BB0_37:
	add.s32 	%r128, %r4, 1;
	setp.lt.s32 	%p45, %r4, -1;
	setp.ge.s32 	%p46, %r128, %r28;
	or.pred  	%p5, %p45, %p46;
	or.pred  	%p47, %p5, %p2;
	@%p47 bra 	$L__BB0_39;
	ld.shared.u8 	%r129, [%r9+3];
	ld.shared.u8 	%r130, [%r10+3];
	ld.shared.u8 	%r131, [%r11+3];
	ld.const.s8 	%r132, [mask+15];
	mul.lo.s32 	%r133, %r132, %r129;
	cvt.rn.f32.s32 	%f308, %r133;
	add.f32 	%f465, %f465, %f308;
	mul.lo.s32 	%r134, %r132, %r130;
	cvt.rn.f32.s32 	%f309, %r134;
	add.f32 	%f466, %f466, %f309;
	mul.lo.s32 	%r135, %r132, %r131;
	cvt.rn.f32.s32 	%f310, %r135;
	add.f32 	%f467, %f467, %f310;
$L__BB0_39:
	add.s32 	%r136, %r4, 2;
	setp.lt.s32 	%p48, %r4, -2;
	setp.ge.s32 	%p49, %r136, %r28;
	or.pred  	%p6, %p48, %p49;
	or.pred  	%p50, %p6, %p2;
	@%p50 bra 	$L__BB0_41;
	ld.shared.u8 	%r137, [%r9+4];
	ld.shared.u8 	%r138, [%r10+4];
	ld.shared.u8 	%r139, [%r11+4];
	ld.const.s8 	%r140, [mask+20];
	mul.lo.s32 	%r141, %r140, %r137;
	cvt.rn.f32.s32 	%f311, %r141;
	add.f32 	%f465, %f465, %f311;
	mul.lo.s32 	%r142, %r140, %r138;
	cvt.rn.f32.s32 	%f312, %r142;
	add.f32 	%f466, %f466, %f312;
	mul.lo.s32 	%r143, %r140, %r139;
	cvt.rn.f32.s32 	%f313, %r143;
	add.f32 	%f467, %f467, %f313;
$L__BB0_41:
	or.pred  	%p51, %p4, %p3;
	@%p51 bra 	$L__BB0_43;
	ld.shared.u8 	%r144, [%r9+260];
	ld.shared.u8 	%r145, [%r10+260];
	ld.shared.u8 	%r146, [%r11+260];
	ld.const.s8 	%r147, [mask+1];
	mul.lo.s32 	%r148, %r147, %r144;
	cvt.rn.f32.s32 	%f314, %r148;
	add.f32 	%f465, %f465, %f314;
	mul.lo.s32 	%r149, %r147, %r145;
	cvt.rn.f32.s32 	%f315, %r149;
	add.f32 	%f466, %f466, %f315;
	mul.lo.s32 	%r150, %r147, %r146;
	cvt.rn.f32.s32 	%f316, %r150;
	add.f32 	%f467, %f467, %f316;
$L__BB0_43:
	setp.lt.s32 	%p52, %r4, 1;
	setp.gt.s32 	%p53, %r4, %r28;
	or.pred  	%p7, %p52, %p53;
	or.pred  	%p54, %p7, %p3;
	@%p54 bra 	$L__BB0_45;
	ld.shared.u8 	%r151, [%r9+261];
	ld.shared.u8 	%r152, [%r10+261];
	ld.shared.u8 	%r153, [%r11+261];
	ld.const.s8 	%r154, [mask+6];
	mul.lo.s32 	%r155, %r154, %r151;
	cvt.rn.f32.s32 	%f317, %r155;
	add.f32 	%f465, %f465, %f317;
	mul.lo.s32 	%r156, %r154, %r152;
	cvt.rn.f32.s32 	%f318, %r156;
	add.f32 	%f466, %f466, %f318;
	mul.lo.s32 	%r157, %r154, %r153;
	cvt.rn.f32.s32 	%f319, %r157;
	add.f32 	%f467, %f467, %f319;
$L__BB0_45:
	setp.lt.s32 	%p55, %r4, 0;
	setp.ge.s32 	%p56, %r4, %r28;
	or.pred  	%p57, %p55, %p56;
	or.pred  	%p58, %p57, %p3;
	@%p58 bra 	$L__BB0_47;
	ld.shared.u8 	%r158, [%r9+262];
	ld.shared.u8 	%r159, [%r10+262];
	ld.shared.u8 	%r160, [%r11+262];
	ld.const.s8 	%r161, [mask+11];
	mul.lo.s32 	%r162, %r161, %r158;
	cvt.rn.f32.s32 	%f320, %r162;
	add.f32 	%f465, %f465, %f320;
	mul.lo.s32 	%r163, %r161, %r159;
	cvt.rn.f32.s32 	%f321, %r163;
	add.f32 	%f466, %f466, %f321;
	mul.lo.s32 	%r164, %r161, %r160;
	cvt.rn.f32.s32 	%f322, %r164;
	add.f32 	%f467, %f467, %f322;
$L__BB0_47:
	or.pred  	%p59, %p5, %p3;
	@%p59 bra 	$L__BB0_49;
	ld.shared.u8 	%r165, [%r9+263];
	ld.shared.u8 	%r166, [%r10+263];
	ld.shared.u8 	%r167, [%r11+263];
	ld.const.s8 	%r168, [mask+16];
	mul.lo.s32 	%r169, %r168, %r165;
	cvt.rn.f32.s32 	%f323, %r169;
	add.f32 	%f465, %f465, %f323;
	mul.lo.s32 	%r170, %r168, %r166;
	cvt.rn.f32.s32 	%f324, %r170;
	add.f32 	%f466, %f466, %f324;
	mul.lo.s32 	%r171, %r168, %r167;
	cvt.rn.f32.s32 	%f325, %r171;
	add.f32 	%f467, %f467, %f325;
$L__BB0_49:
	or.pred  	%p60, %p6, %p3;
	@%p60 bra 	$L__BB0_51;
	ld.shared.u8 	%r172, [%r9+264];
	ld.shared.u8 	%r173, [%r10+264];
	ld.shared.u8 	%r174, [%r11+264];
	ld.const.s8 	%r175, [mask+21];
	mul.lo.s32 	%r176, %r175, %r172;
	cvt.rn.f32.s32 	%f326, %r176;
	add.f32 	%f465, %f465, %f326;
	mul.lo.s32 	%r177, %r175, %r173;
	cvt.rn.f32.s32 	%f327, %r177;
	add.f32 	%f466, %f466, %f327;
	mul.lo.s32 	%r178, %r175, %r174;
	cvt.rn.f32.s32 	%f328, %r178;
	add.f32 	%f467, %f467, %f328;
$L__BB0_51:
	ld.param.u32 	%r518, [_Z5sobelPhS_jjj_param_2];
	setp.ge.s32 	%p61, %r5, %r518;
	or.pred  	%p62, %p4, %p61;
	@%p62 bra 	$L__BB0_53;
	ld.shared.u8 	%r179, [%r9+520];
	ld.shared.u8 	%r180, [%r10+520];
	ld.shared.u8 	%r181, [%r11+520];
	ld.const.s8 	%r182, [mask+2];
	mul.lo.s32 	%r183, %r182, %r179;
	cvt.rn.f32.s32 	%f329, %r183;
	add.f32 	%f465, %f465, %f329;
	mul.lo.s32 	%r184, %r182, %r180;
	cvt.rn.f32.s32 	%f330, %r184;
	add.f32 	%f466, %f466, %f330;
	mul.lo.s32 	%r185, %r182, %r181;
	cvt.rn.f32.s32 	%f331, %r185;
	add.f32 	%f467, %f467, %f331;
$L__BB0_53:
	ld.param.u32 	%r519, [_Z5sobelPhS_jjj_param_2];
	setp.ge.s32 	%p63, %r5, %r519;
	or.pred  	%p64, %p7, %p63;
	@%p64 bra 	$L__BB0_55;
	ld.shared.u8 	%r186, [%r9+521];
	ld.shared.u8 	%r187, [%r10+521];
	ld.shared.u8 	%r188, [%r11+521];
	ld.const.s8 	%r189, [mask+7];
	mul.lo.s32 	%r190, %r189, %r186;
	cvt.rn.f32.s32 	%f332, %r190;
	add.f32 	%f465, %f465, %f332;
	mul.lo.s32 	%r191, %r189, %r187;
	cvt.rn.f32.s32 	%f333, %r191;
	add.f32 	%f466, %f466, %f333;
	mul.lo.s32 	%r192, %r189, %r188;
	cvt.rn.f32.s32 	%f334, %r192;
	add.f32 	%f467, %f467, %f334;
$L__BB0_55:
	ld.param.u32 	%r520, [_Z5sobelPhS_jjj_param_2];
	setp.ge.s32 	%p65, %r5, %r520;
	setp.lt.s32 	%p66, %r4, 0;
	setp.ge.s32 	%p67, %r4, %r28;
	or.pred  	%p68, %p67, %p65;
	or.pred  	%p69, %p68, %p66;
	@%p69 bra 	$L__BB0_57;
	ld.shared.u8 	%r193, [%r9+522];
	ld.shared.u8 	%r194, [%r10+522];
	ld.shared.u8 	%r195, [%r11+522];
	ld.const.s8 	%r196, [mask+12];
	mul.lo.s32 	%r197, %r196, %r193;
	cvt.rn.f32.s32 	%f335, %r197;
	add.f32 	%f465, %f465, %f335;
	mul.lo.s32 	%r198, %r196, %r194;
	cvt.rn.f32.s32 	%f336, %r198;
	add.f32 	%f466, %f466, %f336;
	mul.lo.s32 	%r199, %r196, %r195;
	cvt.rn.f32.s32 	%f337, %r199;
	add.f32 	%f467, %f467, %f337;
$L__BB0_57:
	ld.param.u32 	%r521, [_Z5sobelPhS_jjj_param_2];
	setp.ge.s32 	%p70, %r5, %r521;
	or.pred  	%p71, %p5, %p70;
	@%p71 bra 	$L__BB0_59;
	ld.shared.u8 	%r200, [%r9+523];
	ld.shared.u8 	%r201, [%r10+523];
	ld.shared.u8 	%r202, [%r11+523];
	ld.const.s8 	%r203, [mask+17];
	mul.lo.s32 	%r204, %r203, %r200;
	cvt.rn.f32.s32 	%f338, %r204;
	add.f32 	%f465, %f465, %f338;
	mul.lo.s32 	%r205, %r203, %r201;
	cvt.rn.f32.s32 	%f339, %r205;
	add.f32 	%f466, %f466, %f339;
	mul.lo.s32 	%r206, %r203, %r202;
	cvt.rn.f32.s32 	%f340, %r206;
	add.f32 	%f467, %f467, %f340;
$L__BB0_59:
	ld.param.u32 	%r522, [_Z5sobelPhS_jjj_param_2];
	setp.ge.s32 	%p72, %r5, %r522;
	or.pred  	%p73, %p6, %p72;
	@%p73 bra 	$L__BB0_61;
	ld.shared.u8 	%r207, [%r9+524];
	ld.shared.u8 	%r208, [%r10+524];
	ld.shared.u8 	%r209, [%r11+524];
	ld.const.s8 	%r210, [mask+22];
	mul.lo.s32 	%r211, %r210, %r207;
	cvt.rn.f32.s32 	%f341, %r211;
	add.f32 	%f465, %f465, %f341;
	mul.lo.s32 	%r212, %r210, %r208;
	cvt.rn.f32.s32 	%f342, %r212;
	add.f32 	%f466, %f466, %f342;
	mul.lo.s32 	%r213, %r210, %r209;
	cvt.rn.f32.s32 	%f343, %r213;
	add.f32 	%f467, %f467, %f343;
$L__BB0_61:
	ld.param.u32 	%r523, [_Z5sobelPhS_jjj_param_2];
	setp.ge.s32 	%p74, %r7, %r523;
	or.pred  	%p75, %p4, %p74;
	@%p75 bra 	$L__BB0_63;
	ld.shared.u8 	%r215, [%r9+780];
	ld.shared.u8 	%r216, [%r10+780];
	ld.shared.u8 	%r217, [%r11+780];
	ld.const.s8 	%r218, [mask+3];
	mul.lo.s32 	%r219, %r218, %r215;
	cvt.rn.f32.s32 	%f344, %r219;
	add.f32 	%f465, %f465, %f344;
	mul.lo.s32 	%r220, %r218, %r216;
	cvt.rn.f32.s32 	%f345, %r220;
	add.f32 	%f466, %f466, %f345;
	mul.lo.s32 	%r221, %r218, %r217;
	cvt.rn.f32.s32 	%f346, %r221;
	add.f32 	%f467, %f467, %f346;
$L__BB0_63:
	ld.param.u32 	%r524, [_Z5sobelPhS_jjj_param_2];
	setp.ge.s32 	%p76, %r7, %r524;
	or.pred  	%p77, %p7, %p76;
	@%p77 bra 	$L__BB0_65;
	ld.shared.u8 	%r223, [%r9+781];
	ld.shared.u8 	%r224, [%r10+781];
	ld.shared.u8 	%r225, [%r11+781];
	ld.const.s8 	%r226, [mask+8];
	mul.lo.s32 	%r227, %r226, %r223;
	cvt.rn.f32.s32 	%f347, %r227;
	add.f32 	%f465, %f465, %f347;
	mul.lo.s32 	%r228, %r226, %r224;
	cvt.rn.f32.s32 	%f348, %r228;
	add.f32 	%f466, %f466, %f348;
	mul.lo.s32 	%r229, %r226, %r225;
	cvt.rn.f32.s32 	%f349, %r229;
	add.f32 	%f467, %f467, %f349;
$L__BB0_65:
	ld.param.u32 	%r525, [_Z5sobelPhS_jjj_param_2];
	setp.ge.s32 	%p78, %r7, %r525;
	setp.lt.s32 	%p79, %r4, 0;
	setp.ge.s32 	%p80, %r4, %r28;
	or.pred  	%p81, %p80, %p78;
	or.pred  	%p82, %p81, %p79;
	@%p82 bra 	$L__BB0_67;
	ld.shared.u8 	%r231, [%r9+782];
	ld.shared.u8 	%r232, [%r10+782];
	ld.shared.u8 	%r233, [%r11+782];
	ld.const.s8 	%r234, [mask+13];
	mul.lo.s32 	%r235, %r234, %r231;
	cvt.rn.f32.s32 	%f350, %r235;
	add.f32 	%f465, %f465, %f350;
	mul.lo.s32 	%r236, %r234, %r232;
	cvt.rn.f32.s32 	%f351, %r236;
	add.f32 	%f466, %f466, %f351;
	mul.lo.s32 	%r237, %r234, %r233;
	cvt.rn.f32.s32 	%f352, %r237;
	add.f32 	%f467, %f467, %f352;
$L__BB0_67:
	ld.param.u32 	%r526, [_Z5sobelPhS_jjj_param_2];
	setp.ge.s32 	%p83, %r7, %r526;
	or.pred  	%p84, %p5, %p83;
	@%p84 bra 	$L__BB0_69;
	ld.shared.u8 	%r239, [%r9+783];
	ld.shared.u8 	%r240, [%r10+783];
	ld.shared.u8 	%r241, [%r11+783];
	ld.const.s8 	%r242, [mask+18];
	mul.lo.s32 	%r243, %r242, %r239;
	cvt.rn.f32.s32 	%f353, %r243;
	add.f32 	%f465, %f465, %f353;
	mul.lo.s32 	%r244, %r242, %r240;
	cvt.rn.f32.s32 	%f354, %r244;
	add.f32 	%f466, %f466, %f354;
	mul.lo.s32 	%r245, %r242, %r241;
	cvt.rn.f32.s32 	%f355, %r245;
	add.f32 	%f467, %f467, %f355;
$L__BB0_69:
	ld.param.u32 	%r527, [_Z5sobelPhS_jjj_param_2];
	setp.ge.s32 	%p85, %r7, %r527;
	or.pred  	%p86, %p6, %p85;
	@%p86 bra 	$L__BB0_71;
	ld.shared.u8 	%r247, [%r9+784];
	ld.shared.u8 	%r248, [%r10+784];
	ld.shared.u8 	%r249, [%r11+784];
	ld.const.s8 	%r250, [mask+23];
	mul.lo.s32 	%r251, %r250, %r247;
	cvt.rn.f32.s32 	%f356, %r251;
	add.f32 	%f465, %f465, %f356;
	mul.lo.s32 	%r252, %r250, %r248;
	cvt.rn.f32.s32 	%f357, %r252;
	add.f32 	%f466, %f466, %f357;
	mul.lo.s32 	%r253, %r250, %r249;
	cvt.rn.f32.s32 	%f358, %r253;
	add.f32 	%f467, %f467, %f358;
$L__BB0_71:
	ld.param.u32 	%r528, [_Z5sobelPhS_jjj_param_2];
	setp.ge.s32 	%p87, %r8, %r528;
	or.pred  	%p88, %p4, %p87;
	@%p88 bra 	$L__BB0_73;
	ld.shared.u8 	%r255, [%r9+1040];
	ld.shared.u8 	%r256, [%r10+1040];
	ld.shared.u8 	%r257, [%r11+1040];
	ld.const.s8 	%r258, [mask+4];
	mul.lo.s32 	%r259, %r258, %r255;
	cvt.rn.f32.s32 	%f359, %r259;
	add.f32 	%f465, %f465, %f359;
	mul.lo.s32 	%r260, %r258, %r256;
	cvt.rn.f32.s32 	%f360, %r260;
	add.f32 	%f466, %f466, %f360;
	mul.lo.s32 	%r261, %r258, %r257;
	cvt.rn.f32.s32 	%f361, %r261;
	add.f32 	%f467, %f467, %f361;
$L__BB0_73:
	ld.param.u32 	%r529, [_Z5sobelPhS_jjj_param_2];
	setp.ge.s32 	%p89, %r8, %r529;
	or.pred  	%p90, %p7, %p89;
	@%p90 bra 	$L__BB0_75;
	ld.shared.u8 	%r263, [%r9+1041];
	ld.shared.u8 	%r264, [%r10+1041];
	ld.shared.u8 	%r265, [%r11+1041];
	ld.const.s8 	%r266, [mask+9];
	mul.lo.s32 	%r267, %r266, %r263;
	cvt.rn.f32.s32 	%f362, %r267;
	add.f32 	%f465, %f465, %f362;
	mul.lo.s32 	%r268, %r266, %r264;
	cvt.rn.f32.s32 	%f363, %r268;
	add.f32 	%f466, %f466, %f363;
	mul.lo.s32 	%r269, %r266, %r265;
	cvt.rn.f32.s32 	%f364, %r269;
	add.f32 	%f467, %f467, %f364;
$L__BB0_75:
	ld.param.u32 	%r530, [_Z5sobelPhS_jjj_param_2];
	setp.ge.s32 	%p91, %r8, %r530;
	setp.lt.s32 	%p92, %r4, 0;
	setp.ge.s32 	%p93, %r4, %r28;
	or.pred  	%p94, %p93, %p91;
	or.pred  	%p95, %p94, %p92;
	@%p95 bra 	$L__BB0_77;
	ld.shared.u8 	%r271, [%r9+1042];
	ld.shared.u8 	%r272, [%r10+1042];
	ld.shared.u8 	%r273, [%r11+1042];
	ld.const.s8 	%r274, [mask+14];
	mul.lo.s32 	%r275, %r274, %r271;
	cvt.rn.f32.s32 	%f365, %r275;
	add.f32 	%f465, %f465, %f365;
	mul.lo.s32 	%r276, %r274, %r272;
	cvt.rn.f32.s32 	%f366, %r276;
	add.f32 	%f466, %f466, %f366;
	mul.lo.s32 	%r277, %r274, %r273;
	cvt.rn.f32.s32 	%f367, %r277;
	add.f32 	%f467, %f467, %f367;
$L__BB0_77:
	ld.param.u32 	%r531, [_Z5sobelPhS_jjj_param_2];
	setp.ge.s32 	%p96, %r8, %r531;
	or.pred  	%p97, %p5, %p96;
	@%p97 bra 	$L__BB0_79;
	ld.shared.u8 	%r279, [%r9+1043];
	ld.shared.u8 	%r280, [%r10+1043];
	ld.shared.u8 	%r281, [%r11+1043];
	ld.const.s8 	%r282, [mask+19];
	mul.lo.s32 	%r283, %r282, %r279;
	cvt.rn.f32.s32 	%f368, %r283;
	add.f32 	%f465, %f465, %f368;
	mul.lo.s32 	%r284, %r282, %r280;
	cvt.rn.f32.s32 	%f369, %r284;
	add.f32 	%f466, %f466, %f369;
	mul.lo.s32 	%r285, %r282, %r281;
	cvt.rn.f32.s32 	%f370, %r285;
	add.f32 	%f467, %f467, %f370;
$L__BB0_79:
	ld.param.u32 	%r532, [_Z5sobelPhS_jjj_param_2];
	setp.ge.s32 	%p98, %r8, %r532;
	or.pred  	%p8, %p6, %p98;
	@%p8 bra 	$L__BB0_81;
	ld.shared.u8 	%r287, [%r9+1044];
	ld.shared.u8 	%r288, [%r10+1044];
	ld.shared.u8 	%r289, [%r11+1044];
	ld.const.s8 	%r290, [mask+24];
	mul.lo.s32 	%r291, %r290, %r287;
	cvt.rn.f32.s32 	%f371, %r291;
	add.f32 	%f465, %f465, %f371;
	mul.lo.s32 	%r292, %r290, %r288;
	cvt.rn.f32.s32 	%f372, %r292;
	add.f32 	%f466, %f466, %f372;
	mul.lo.s32 	%r293, %r290, %r289;
	cvt.rn.f32.s32 	%f373, %r293;
	add.f32 	%f467, %f467, %f373;
$L__BB0_81:
	ld.param.u32 	%r533, [_Z5sobelPhS_jjj_param_2];
	setp.lt.s32 	%p99, %r4, 2;
	add.s32 	%r294, %r4, -2;
	setp.ge.s32 	%p100, %r294, %r28;
	or.pred  	%p101, %p99, %p100;
	setp.lt.u32 	%p102, %r5, 2;
	add.s32 	%r295, %r5, -2;
	setp.ge.s32 	%p103, %r295, %r533;
	or.pred  	%p104, %p102, %p103;
	or.pred  	%p105, %p101, %p104;
	mov.f32 	%f540, 0f00000000;
	mov.f32 	%f541, %f540;
	mov.f32 	%f542, %f540;
	@%p105 bra 	$L__BB0_83;
	ld.shared.u8 	%r296, [%r9];
	ld.shared.u8 	%r297, [%r10];
	ld.shared.u8 	%r298, [%r11];
	ld.const.s8 	%r299, [mask+25];
	mul.lo.s32 	%r300, %r299, %r296;
	cvt.rn.f32.s32 	%f540, %r300;
	mul.lo.s32 	%r301, %r299, %r297;
	cvt.rn.f32.s32 	%f541, %r301;
	mul.lo.s32 	%r302, %r299, %r298;
	cvt.rn.f32.s32 	%f542, %r302;
$L__BB0_83:
	ld.param.u32 	%r534, [_Z5sobelPhS_jjj_param_2];
	setp.lt.s32 	%p106, %r4, 1;
	setp.gt.s32 	%p107, %r4, %r28;
	or.pred  	%p108, %p106, %p107;
	setp.lt.u32 	%p109, %r5, 2;
	setp.ge.s32 	%p110, %r295, %r534;
	or.pred  	%p111, %p109, %p110;
	or.pred  	%p112, %p108, %p111;
	@%p112 bra 	$L__BB0_85;
	ld.shared.u8 	%r304, [%r9+1];
	ld.shared.u8 	%r305, [%r10+1];
	ld.shared.u8 	%r306, [%r11+1];
	ld.const.s8 	%r307, [mask+30];
	mul.lo.s32 	%r308, %r307, %r304;
	cvt.rn.f32.s32 	%f375, %r308;
	add.f32 	%f540, %f540, %f375;
	mul.lo.s32 	%r309, %r307, %r305;
	cvt.rn.f32.s32 	%f376, %r309;
	add.f32 	%f541, %f541, %f376;
	mul.lo.s32 	%r310, %r307, %r306;
	cvt.rn.f32.s32 	%f377, %r310;
	add.f32 	%f542, %f542, %f377;
$L__BB0_85:
	ld.param.u32 	%r535, [_Z5sobelPhS_jjj_param_2];
	setp.lt.s32 	%p113, %r4, 0;
	setp.ge.s32 	%p114, %r4, %r28;
	or.pred  	%p115, %p113, %p114;
	setp.lt.u32 	%p116, %r5, 2;
	setp.ge.s32 	%p117, %r295, %r535;
	or.pred  	%p118, %p116, %p117;
	or.pred  	%p119, %p115, %p118;
	@%p119 bra 	$L__BB0_87;
	ld.shared.u8 	%r312, [%r9+2];
	ld.shared.u8 	%r313, [%r10+2];
	ld.shared.u8 	%r314, [%r11+2];
	ld.const.s8 	%r315, [mask+35];
	mul.lo.s32 	%r316, %r315, %r312;
	cvt.rn.f32.s32 	%f378, %r316;
	add.f32 	%f540, %f540, %f378;
	mul.lo.s32 	%r317, %r315, %r313;
	cvt.rn.f32.s32 	%f379, %r317;
	add.f32 	%f541, %f541, %f379;
	mul.lo.s32 	%r318, %r315, %r314;
	cvt.rn.f32.s32 	%f380, %r318;
	add.f32 	%f542, %f542, %f380;
$L__BB0_87:
	ld.param.u32 	%r536, [_Z5sobelPhS_jjj_param_2];
	setp.lt.s32 	%p120, %r4, -1;
	add.s32 	%r319, %r4, 1;
	setp.ge.s32 	%p121, %r319, %r28;
	or.pred  	%p122, %p120, %p121;
	setp.lt.u32 	%p123, %r5, 2;
	setp.ge.s32 	%p124, %r295, %r536;
	or.pred  	%p125, %p123, %p124;
	or.pred  	%p126, %p122, %p125;
	@%p126 bra 	$L__BB0_89;
	ld.shared.u8 	%r321, [%r9+3];
	ld.shared.u8 	%r322, [%r10+3];
	ld.shared.u8 	%r323, [%r11+3];
	ld.const.s8 	%r324, [mask+40];
	mul.lo.s32 	%r325, %r324, %r321;
	cvt.rn.f32.s32 	%f381, %r325;
	add.f32 	%f540, %f540, %f381;
	mul.lo.s32 	%r326, %r324, %r322;
	cvt.rn.f32.s32 	%f382, %r326;
	add.f32 	%f541, %f541, %f382;
	mul.lo.s32 	%r327, %r324, %r323;
	cvt.rn.f32.s32 	%f383, %r327;
	add.f32 	%f542, %f542, %f383;
$L__BB0_89:
	ld.param.u32 	%r537, [_Z5sobelPhS_jjj_param_2];
	setp.lt.s32 	%p127, %r4, -2;
	add.s32 	%r328, %r4, 2;
	setp.ge.s32 	%p128, %r328, %r28;
	or.pred  	%p129, %p127, %p128;
	setp.lt.u32 	%p130, %r5, 2;
	setp.ge.s32 	%p131, %r295, %r537;
	or.pred  	%p132, %p130, %p131;
	or.pred  	%p133, %p129, %p132;
	@%p133 bra 	$L__BB0_91;
	ld.shared.u8 	%r330, [%r9+4];
	ld.shared.u8 	%r331, [%r10+4];
	ld.shared.u8 	%r332, [%r11+4];
	ld.const.s8 	%r333, [mask+45];
	mul.lo.s32 	%r334, %r333, %r330;
	cvt.rn.f32.s32 	%f384, %r334;
	add.f32 	%f540, %f540, %f384;
	mul.lo.s32 	%r335, %r333, %r331;
	cvt.rn.f32.s32 	%f385, %r335;
	add.f32 	%f541, %f541, %f385;
	mul.lo.s32 	%r336, %r333, %r332;
	cvt.rn.f32.s32 	%f386, %r336;
	add.f32 	%f542, %f542, %f386;
$L__BB0_91:
	ld.param.u32 	%r538, [_Z5sobelPhS_jjj_param_2];
	setp.lt.s32 	%p134, %r4, 2;
	setp.ge.s32 	%p135, %r294, %r28;
	or.pred  	%p136, %p134, %p135;
	setp.eq.s32 	%p137, %r5, 0;
	setp.gt.s32 	%p138, %r5, %r538;
	or.pred  	%p139, %p137, %p138;
	or.pred  	%p140, %p136, %p139;
	@%p140 bra 	$L__BB0_93;
	ld.shared.u8 	%r338, [%r9+260];
	ld.shared.u8 	%r339, [%r10+260];
	ld.shared.u8 	%r340, [%r11+260];
	ld.const.s8 	%r341, [mask+26];
	mul.lo.s32 	%r342, %r341, %r338;
	cvt.rn.f32.s32 	%f387, %r342;
	add.f32 	%f540, %f540, %f387;
	mul.lo.s32 	%r343, %r341, %r339;
	cvt.rn.f32.s32 	%f388, %r343;
	add.f32 	%f541, %f541, %f388;
	mul.lo.s32 	%r344, %r341, %r340;
	cvt.rn.f32.s32 	%f389, %r344;
	add.f32 	%f542, %f542, %f389;
$L__BB0_93:
	ld.param.u32 	%r539, [_Z5sobelPhS_jjj_param_2];
	setp.lt.s32 	%p141, %r4, 1;
	setp.gt.s32 	%p142, %r4, %r28;
	or.pred  	%p143, %p141, %p142;
	setp.eq.s32 	%p144, %r5, 0;
	setp.gt.s32 	%p145, %r5, %r539;
	or.pred  	%p146, %p144, %p145;
	or.pred  	%p147, %p143, %p146;
	@%p147 bra 	$L__BB0_95;
	ld.shared.u8 	%r345, [%r9+261];
	ld.shared.u8 	%r346, [%r10+261];
	ld.shared.u8 	%r347, [%r11+261];
	ld.const.s8 	%r348, [mask+31];
	mul.lo.s32 	%r349, %r348, %r345;
	cvt.rn.f32.s32 	%f390, %r349;
	add.f32 	%f540, %f540, %f390;
	mul.lo.s32 	%r350, %r348, %r346;
	cvt.rn.f32.s32 	%f391, %r350;
	add.f32 	%f541, %f541, %f391;
	mul.lo.s32 	%r351, %r348, %r347;
	cvt.rn.f32.s32 	%f392, %r351;
	add.f32 	%f542, %f542, %f392;
$L__BB0_95:
	ld.param.u32 	%r540, [_Z5sobelPhS_jjj_param_2];
	setp.lt.s32 	%p148, %r4, 0;
	setp.ge.s32 	%p149, %r4, %r28;
	or.pred  	%p150, %p148, %p149;
	setp.eq.s32 	%p151, %r5, 0;
	setp.gt.s32 	%p152, %r5, %r540;
	or.pred  	%p153, %p151, %p152;
	or.pred  	%p154, %p150, %p153;
	@%p154 bra 	$L__BB0_97;
	ld.shared.u8 	%r352, [%r9+262];
	ld.shared.u8 	%r353, [%r10+262];
	ld.shared.u8 	%r354, [%r11+262];
	ld.const.s8 	%r355, [mask+36];
	mul.lo.s32 	%r356, %r355, %r352;
	cvt.rn.f32.s32 	%f393, %r356;
	add.f32 	%f540, %f540, %f393;
	mul.lo.s32 	%r357, %r355, %r353;
	cvt.rn.f32.s32 	%f394, %r357;
	add.f32 	%f541, %f541, %f394;
	mul.lo.s32 	%r358, %r355, %r354;
	cvt.rn.f32.s32 	%f395, %r358;
	add.f32 	%f542, %f542, %f395;
$L__BB0_97:
	ld.param.u32 	%r541, [_Z5sobelPhS_jjj_param_2];
	setp.lt.s32 	%p155, %r4, -1;
	setp.ge.s32 	%p156, %r319, %r28;
	or.pred  	%p157, %p155, %p156;
	setp.eq.s32 	%p158, %r5, 0;
	setp.gt.s32 	%p159, %r5, %r541;
	or.pred  	%p160, %p158, %p159;
	or.pred  	%p161, %p157, %p160;
	@%p161 bra 	$L__BB0_99;
	ld.shared.u8 	%r360, [%r9+263];
	ld.shared.u8 	%r361, [%r10+263];
	ld.shared.u8 	%r362, [%r11+263];
	ld.const.s8 	%r363, [mask+41];
	mul.lo.s32 	%r364, %r363, %r360;
	cvt.rn.f32.s32 	%f396, %r364;
	add.f32 	%f540, %f540, %f396;
	mul.lo.s32 	%r365, %r363, %r361;
	cvt.rn.f32.s32 	%f397, %r365;
	add.f32 	%f541, %f541, %f397;
	mul.lo.s32 	%r366, %r363, %r362;
	cvt.rn.f32.s32 	%f398, %r366;
	add.f32 	%f542, %f542, %f398;
$L__BB0_99:
	ld.param.u32 	%r542, [_Z5sobelPhS_jjj_param_2];
	setp.lt.s32 	%p162, %r4, -2;
	setp.ge.s32 	%p163, %r328, %r28;
	or.pred  	%p164, %p162, %p163;
	setp.eq.s32 	%p165, %r5, 0;
	setp.gt.s32 	%p166, %r5, %r542;
	or.pred  	%p167, %p165, %p166;
	or.pred  	%p168, %p164, %p167;
	@%p168 bra 	$L__BB0_101;
	ld.shared.u8 	%r368, [%r9+264];
	ld.shared.u8 	%r369, [%r10+264];
	ld.shared.u8 	%r370, [%r11+264];
	ld.const.s8 	%r371, [mask+46];
	mul.lo.s32 	%r372, %r371, %r368;
	cvt.rn.f32.s32 	%f399, %r372;
	add.f32 	%f540, %f540, %f399;
	mul.lo.s32 	%r373, %r371, %r369;
	cvt.rn.f32.s32 	%f400, %r373;
	add.f32 	%f541, %f541, %f400;
	mul.lo.s32 	%r374, %r371, %r370;
	cvt.rn.f32.s32 	%f401, %r374;
	add.f32 	%f542, %f542, %f401;
$L__BB0_101:
	ld.param.u32 	%r543, [_Z5sobelPhS_jjj_param_2];
	setp.lt.s32 	%p169, %r4, 2;
	setp.ge.s32 	%p170, %r294, %r28;
	setp.ge.s32 	%p171, %r5, %r543;
	or.pred  	%p172, %p170, %p171;
	or.pred  	%p173, %p172, %p169;
	@%p173 bra 	$L__BB0_103;
	ld.shared.u8 	%r376, [%r9+520];
	ld.shared.u8 	%r377, [%r10+520];
	ld.shared.u8 	%r378, [%r11+520];
	ld.const.s8 	%r379, [mask+27];
	mul.lo.s32 	%r380, %r379, %r376;
	cvt.rn.f32.s32 	%f402, %r380;
	add.f32 	%f540, %f540, %f402;
	mul.lo.s32 	%r381, %r379, %r377;
	cvt.rn.f32.s32 	%f403, %r381;
	add.f32 	%f541, %f541, %f403;
	mul.lo.s32 	%r382, %r379, %r378;
	cvt.rn.f32.s32 	%f404, %r382;
	add.f32 	%f542, %f542, %f404;
$L__BB0_103:
	ld.param.u32 	%r544, [_Z5sobelPhS_jjj_param_2];
	setp.lt.s32 	%p174, %r4, 1;
	setp.gt.s32 	%p175, %r4, %r28;
	or.pred  	%p176, %p174, %p175;
	setp.ge.s32 	%p177, %r5, %r544;
	or.pred  	%p178, %p176, %p177;
	@%p178 bra 	$L__BB0_105;
	ld.shared.u8 	%r383, [%r9+521];
	ld.shared.u8 	%r384, [%r10+521];
	ld.shared.u8 	%r385, [%r11+521];
	ld.const.s8 	%r386, [mask+32];
	mul.lo.s32 	%r387, %r386, %r383;
	cvt.rn.f32.s32 	%f405, %r387;
	add.f32 	%f540, %f540, %f405;
	mul.lo.s32 	%r388, %r386, %r384;
	cvt.rn.f32.s32 	%f406, %r388;
	add.f32 	%f541, %f541, %f406;
	mul.lo.s32 	%r389, %r386, %r385;
	cvt.rn.f32.s32 	%f407, %r389;
	add.f32 	%f542, %f542, %f407;
$L__BB0_105:
	ld.param.u32 	%r545, [_Z5sobelPhS_jjj_param_2];
	setp.lt.s32 	%p179, %r4, 0;
	setp.ge.s32 	%p180, %r4, %r28;
	setp.ge.s32 	%p181, %r5, %r545;
	or.pred  	%p182, %p180, %p181;
	or.pred  	%p183, %p182, %p179;
	@%p183 bra 	$L__BB0_107;
	ld.shared.u8 	%r390, [%r9+522];
	ld.shared.u8 	%r391, [%r10+522];
	ld.shared.u8 	%r392, [%r11+522];
	ld.const.s8 	%r393, [mask+37];
	mul.lo.s32 	%r394, %r393, %r390;
	cvt.rn.f32.s32 	%f408, %r394;
	add.f32 	%f540, %f540, %f408;
	mul.lo.s32 	%r395, %r393, %r391;
	cvt.rn.f32.s32 	%f409, %r395;
	add.f32 	%f541, %f541, %f409;
	mul.lo.s32 	%r396, %r393, %r392;
	cvt.rn.f32.s32 	%f410, %r396;
	add.f32 	%f542, %f542, %f410;
$L__BB0_107:
	ld.param.u32 	%r546, [_Z5sobelPhS_jjj_param_2];
	setp.lt.s32 	%p184, %r4, -1;
	setp.ge.s32 	%p185, %r319, %r28;
	setp.ge.s32 	%p186, %r5, %r546;
	or.pred  	%p187, %p185, %p186;
	or.pred  	%p188, %p187, %p184;
	@%p188 bra 	$L__BB0_109;
	ld.shared.u8 	%r398, [%r9+523];
	ld.shared.u8 	%r399, [%r10+523];
	ld.shared.u8 	%r400, [%r11+523];
	ld.const.s8 	%r401, [mask+42];
	mul.lo.s32 	%r402, %r401, %r398;
	cvt.rn.f32.s32 	%f411, %r402;
	add.f32 	%f540, %f540, %f411;
	mul.lo.s32 	%r403, %r401, %r399;
	cvt.rn.f32.s32 	%f412, %r403;
	add.f32 	%f541, %f541, %f412;
	mul.lo.s32 	%r404, %r401, %r400;
	cvt.rn.f32.s32 	%f413, %r404;
	add.f32 	%f542, %f542, %f413;
$L__BB0_109:
	ld.param.u32 	%r547, [_Z5sobelPhS_jjj_param_2];
	setp.lt.s32 	%p189, %r4, -2;
	setp.ge.s32 	%p190, %r328, %r28;
	setp.ge.s32 	%p191, %r5, %r547;
	or.pred  	%p192, %p190, %p191;
	or.pred  	%p193, %p192, %p189;
	@%p193 bra 	$L__BB0_111;
	ld.shared.u8 	%r406, [%r9+524];
	ld.shared.u8 	%r407, [%r10+524];
	ld.shared.u8 	%r408, [%r11+524];
	ld.const.s8 	%r409, [mask+47];
	mul.lo.s32 	%r410, %r409, %r406;
	cvt.rn.f32.s32 	%f414, %r410;
	add.f32 	%f540, %f540, %f414;
	mul.lo.s32 	%r411, %r409, %r407;
	cvt.rn.f32.s32 	%f415, %r411;
	add.f32 	%f541, %f541, %f415;
	mul.lo.s32 	%r412, %r409, %r408;
	cvt.rn.f32.s32 	%f416, %r412;
	add.f32 	%f542, %f542, %f416;
$L__BB0_111:
	ld.param.u32 	%r548, [_Z5sobelPhS_jjj_param_2];
	setp.lt.s32 	%p194, %r4, 2;
	setp.ge.s32 	%p195, %r294, %r28;
	add.s32 	%r415, %r5, 1;
	setp.ge.s32 	%p196, %r415, %r548;
	or.pred  	%p197, %p195, %p196;
	or.pred  	%p198, %p197, %p194;
	@%p198 bra 	$L__BB0_113;
	ld.shared.u8 	%r416, [%r9+780];
	ld.shared.u8 	%r417, [%r10+780];
	ld.shared.u8 	%r418, [%r11+780];
	ld.const.s8 	%r419, [mask+28];
	mul.lo.s32 	%r420, %r419, %r416;
	cvt.rn.f32.s32 	%f417, %r420;
	add.f32 	%f540, %f540, %f417;
	mul.lo.s32 	%r421, %r419, %r417;
	cvt.rn.f32.s32 	%f418, %r421;
	add.f32 	%f541, %f541, %f418;
	mul.lo.s32 	%r422, %r419, %r418;
	cvt.rn.f32.s32 	%f419, %r422;
	add.f32 	%f542, %f542, %f419;
$L__BB0_113:
	ld.param.u32 	%r549, [_Z5sobelPhS_jjj_param_2];
	setp.lt.s32 	%p199, %r4, 1;
	setp.gt.s32 	%p200, %r4, %r28;
	or.pred  	%p201, %p199, %p200;
	setp.ge.s32 	%p202, %r415, %r549;
	or.pred  	%p203, %p201, %p202;
	@%p203 bra 	$L__BB0_115;
	ld.shared.u8 	%r425, [%r9+781];
	ld.shared.u8 	%r426, [%r10+781];
	ld.shared.u8 	%r427, [%r11+781];
	ld.const.s8 	%r428, [mask+33];
	mul.lo.s32 	%r429, %r428, %r425;
	cvt.rn.f32.s32 	%f420, %r429;
	add.f32 	%f540, %f540, %f420;
	mul.lo.s32 	%r430, %r428, %r426;
	cvt.rn.f32.s32 	%f421, %r430;
	add.f32 	%f541, %f541, %f421;
	mul.lo.s32 	%r431, %r428, %r427;
	cvt.rn.f32.s32 	%f422, %r431;
	add.f32 	%f542, %f542, %f422;
$L__BB0_115:
	ld.param.u32 	%r550, [_Z5sobelPhS_jjj_param_2];
	setp.lt.s32 	%p204, %r4, 0;
	setp.ge.s32 	%p205, %r4, %r28;
	setp.ge.s32 	%p206, %r415, %r550;
	or.pred  	%p207, %p205, %p206;
	or.pred  	%p208, %p207, %p204;
	@%p208 bra 	$L__BB0_117;
	ld.shared.u8 	%r434, [%r9+782];
	ld.shared.u8 	%r435, [%r10+782];
	ld.shared.u8 	%r436, [%r11+782];
	ld.const.s8 	%r437, [mask+38];
	mul.lo.s32 	%r438, %r437, %r434;
	cvt.rn.f32.s32 	%f423, %r438;
	add.f32 	%f540, %f540, %f423;
	mul.lo.s32 	%r439, %r437, %r435;
	cvt.rn.f32.s32 	%f424, %r439;
	add.f32 	%f541, %f541, %f424;
	mul.lo.s32 	%r440, %r437, %r436;
	cvt.rn.f32.s32 	%f425, %r440;
	add.f32 	%f542, %f542, %f425;
$L__BB0_117:
	ld.param.u32 	%r551, [_Z5sobelPhS_jjj_param_2];
	setp.lt.s32 	%p209, %r4, -1;
	setp.ge.s32 	%p210, %r319, %r28;
	setp.ge.s32 	%p211, %r415, %r551;
	or.pred  	%p212, %p210, %p211;
	or.pred  	%p213, %p212, %p209;
	@%p213 bra 	$L__BB0_119;
	ld.shared.u8 	%r444, [%r9+783];
	ld.shared.u8 	%r445, [%r10+783];
	ld.shared.u8 	%r446, [%r11+783];
	ld.const.s8 	%r447, [mask+43];
	mul.lo.s32 	%r448, %r447, %r444;
	cvt.rn.f32.s32 	%f426, %r448;
	add.f32 	%f540, %f540, %f426;
	mul.lo.s32 	%r449, %r447, %r445;
	cvt.rn.f32.s32 	%f427, %r449;
	add.f32 	%f541, %f541, %f427;
	mul.lo.s32 	%r450, %r447, %r446;
	cvt.rn.f32.s32 	%f428, %r450;
	add.f32 	%f542, %f542, %f428;
$L__BB0_119:
	ld.param.u32 	%r552, [_Z5sobelPhS_jjj_param_2];
	setp.lt.s32 	%p214, %r4, -2;
	setp.ge.s32 	%p215, %r328, %r28;
	setp.ge.s32 	%p216, %r415, %r552;
	or.pred  	%p217, %p215, %p216;
	or.pred  	%p218, %p217, %p214;
	@%p218 bra 	$L__BB0_121;
	ld.shared.u8 	%r454, [%r9+784];
	ld.shared.u8 	%r455, [%r10+784];
	ld.shared.u8 	%r456, [%r11+784];
	ld.const.s8 	%r457, [mask+48];
	mul.lo.s32 	%r458, %r457, %r454;
	cvt.rn.f32.s32 	%f429, %r458;
	add.f32 	%f540, %f540, %f429;
	mul.lo.s32 	%r459, %r457, %r455;
	cvt.rn.f32.s32 	%f430, %r459;
	add.f32 	%f541, %f541, %f430;
	mul.lo.s32 	%r460, %r457, %r456;
	cvt.rn.f32.s32 	%f431, %r460;
	add.f32 	%f542, %f542, %f431;
$L__BB0_121:
	ld.param.u32 	%r553, [_Z5sobelPhS_jjj_param_2];
	setp.lt.s32 	%p219, %r4, 2;
	setp.ge.s32 	%p220, %r294, %r28;
	add.s32 	%r463, %r5, 2;
	setp.ge.s32 	%p221, %r463, %r553;
	or.pred  	%p222, %p220, %p221;
	or.pred  	%p223, %p222, %p219;
	@%p223 bra 	$L__BB0_123;
	ld.shared.u8 	%r464, [%r9+1040];
	ld.shared.u8 	%r465, [%r10+1040];
	ld.shared.u8 	%r466, [%r11+1040];
	ld.const.s8 	%r467, [mask+29];
	mul.lo.s32 	%r468, %r467, %r464;
	cvt.rn.f32.s32 	%f432, %r468;
	add.f32 	%f540, %f540, %f432;
	mul.lo.s32 	%r469, %r467, %r465;
	cvt.rn.f32.s32 	%f433, %r469;
	add.f32 	%f541, %f541, %f433;
	mul.lo.s32 	%r470, %r467, %r466;
	cvt.rn.f32.s32 	%f434, %r470;
	add.f32 	%f542, %f542, %f434;
$L__BB0_123:
	ld.param.u32 	%r554, [_Z5sobelPhS_jjj_param_2];
	setp.lt.s32 	%p224, %r4, 1;
	setp.gt.s32 	%p225, %r4, %r28;
	or.pred  	%p226, %p224, %p225;
	setp.ge.s32 	%p227, %r463, %r554;
	or.pred  	%p228, %p226, %p227;
	@%p228 bra 	$L__BB0_125;
	ld.shared.u8 	%r473, [%r9+1041];
	ld.shared.u8 	%r474, [%r10+1041];
	ld.shared.u8 	%r475, [%r11+1041];
	ld.const.s8 	%r476, [mask+34];
	mul.lo.s32 	%r477, %r476, %r473;
	cvt.rn.f32.s32 	%f435, %r477;
	add.f32 	%f540, %f540, %f435;
	mul.lo.s32 	%r478, %r476, %r474;
	cvt.rn.f32.s32 	%f436, %r478;
	add.f32 	%f541, %f541, %f436;
	mul.lo.s32 	%r479, %r476, %r475;
	cvt.rn.f32.s32 	%f437, %r479;
	add.f32 	%f542, %f542, %f437;
$L__BB0_125:
	ld.param.u32 	%r555, [_Z5sobelPhS_jjj_param_2];
	setp.lt.s32 	%p229, %r4, 0;
	setp.ge.s32 	%p230, %r4, %r28;
	setp.ge.s32 	%p231, %r463, %r555;
	or.pred  	%p232, %p230, %p231;
	or.pred  	%p233, %p232, %p229;
	@%p233 bra 	$L__BB0_127;
	ld.shared.u8 	%r482, [%r9+1042];
	ld.shared.u8 	%r483, [%r10+1042];
	ld.shared.u8 	%r484, [%r11+1042];
	ld.const.s8 	%r485, [mask+39];
	mul.lo.s32 	%r486, %r485, %r482;
	cvt.rn.f32.s32 	%f438, %r486;
	add.f32 	%f540, %f540, %f438;
	mul.lo.s32 	%r487, %r485, %r483;
	cvt.rn.f32.s32 	%f439, %r487;
	add.f32 	%f541, %f541, %f439;
	mul.lo.s32 	%r488, %r485, %r484;
	cvt.rn.f32.s32 	%f440, %r488;
	add.f32 	%f542, %f542, %f440;
$L__BB0_127:
	ld.param.u32 	%r556, [_Z5sobelPhS_jjj_param_2];
	setp.lt.s32 	%p234, %r4, -1;
	setp.ge.s32 	%p235, %r319, %r28;
	setp.ge.s32 	%p236, %r463, %r556;
	or.pred  	%p237, %p235, %p236;
	or.pred  	%p238, %p237, %p234;
	@%p238 bra 	$L__BB0_129;
	ld.shared.u8 	%r492, [%r9+1043];
	ld.shared.u8 	%r493, [%r10+1043];
	ld.shared.u8 	%r494, [%r11+1043];
	ld.const.s8 	%r495, [mask+44];
	mul.lo.s32 	%r496, %r495, %r492;
	cvt.rn.f32.s32 	%f441, %r496;
	add.f32 	%f540, %f540, %f441;
	mul.lo.s32 	%r497, %r495, %r493;
	cvt.rn.f32.s32 	%f442, %r497;
	add.f32 	%f541, %f541, %f442;
	mul.lo.s32 	%r498, %r495, %r494;
	cvt.rn.f32.s32 	%f443, %r498;
	add.f32 	%f542, %f542, %f443;
$L__BB0_129:
	@%p8 bra 	$L__BB0_131;
	ld.shared.u8 	%r499, [%r9+1044];
	ld.shared.u8 	%r500, [%r10+1044];
	ld.shared.u8 	%r501, [%r11+1044];
	ld.const.s8 	%r502, [mask+49];
	mul.lo.s32 	%r503, %r502, %r499;
	cvt.rn.f32.s32 	%f444, %r503;
	add.f32 	%f540, %f540, %f444;
	mul.lo.s32 	%r504, %r502, %r500;
	cvt.rn.f32.s32 	%f445, %r504;
	add.f32 	%f541, %f541, %f445;
	mul.lo.s32 	%r505, %r502, %r501;
	cvt.rn.f32.s32 	%f446, %r505;
	add.f32 	%f542, %f542, %f446;
$L__BB0_131:
	cvta.to.global.u64 	%rd154, %rd2;
	fma.rn.f32 	%f447, %f465, %f465, 0f00000000;
	fma.rn.f32 	%f448, %f466, %f466, 0f00000000;
	fma.rn.f32 	%f449, %f467, %f467, 0f00000000;
	fma.rn.f32 	%f450, %f540, %f540, %f447;
	fma.rn.f32 	%f451, %f541, %f541, %f448;
	fma.rn.f32 	%f452, %f542, %f542, %f449;
	sqrt.rn.f32 	%f453, %f450;
	mul.f32 	%f454, %f453, 0f3E000000;
	sqrt.rn.f32 	%f455, %f451;
	mul.f32 	%f456, %f455, 0f3E000000;
	sqrt.rn.f32 	%f457, %f452;
	mul.f32 	%f458, %f457, 0f3E000000;
	setp.gt.f32 	%p239, %f454, 0f437F0000;
	selp.f32 	%f459, 0f437F0000, %f454, %p239;
	cvt.rzi.u32.f32 	%r506, %f459;
	setp.gt.f32 	%p240, %f456, 0f437F0000;
	selp.f32 	%f460, 0f437F0000, %f456, %p240;
	cvt.rzi.u32.f32 	%r507, %f460;
	setp.gt.f32 	%p241, %f458, 0f437F0000;
	selp.f32 	%f461, 0f437F0000, %f458, %p241;
	cvt.rzi.u32.f32 	%r508, %f461;
	mad.lo.s32 	%r509, %r28, %r5, %r4;
	mul.lo.s32 	%r510, %r509, %r29;
	add.s32 	%r511, %r510, 2;
	cvt.u64.u32 	%rd155, %r511;
	add.s64 	%rd156, %rd154, %rd155;
	st.global.u8 	[%rd156], %r506;
	add.s32 	%r512, %r510, 1;
	cvt.u64.u32 	%rd157, %r512;
	add.s64 	%rd158, %rd154, %rd157;
	st.global.u8 	[%rd158], %r507;
	cvt.u64.u32 	%rd159, %r510;
	add.s64 	%rd160, %rd154, %rd159;
	st.global.u8 	[%rd160], %r508;
$L__BB0_132:
	ret;

}


// ===== COMPILED SASS (sm_100) =====

	.target	sm_100

	.elftype	@"ET_EXEC"


//--------------------- .note.nv.tkinfo           --------------------------
	.section	.note.nv.tkinfo,"",@"SHT_NOTE"
	.sectionflags	@"SHF_NOTE_NV_TKINFO"
	.tkinfo
        /*0018*/ 	.word	0x00000002
        /*0030*/ 	.string	""
        /*0030*/ 	.string	"ptxas"
        /*0030*/ 	.string	"Cuda compilation tools, release 13.0, V13.0.88"
        /*0030*/ 	.string	"Build cuda_13.0.r13.0/compiler.36424714_0"
        /*0030*/ 	.string	"-arch sm_100 -m 64 "



//--------------------- .note.nv.cuinfo           --------------------------
	.section	.note.nv.cuinfo,"",@"SHT_NOTE"
	.sectionflags	@"SHF_NOTE_NV_CUINFO"
        /*0018*/ 	.short	0x0002
        /*001a*/ 	.short	0x0064
        /*001c*/ 	.short	0x0082
	.zero		2


//--------------------- .nv.info                  --------------------------
	.section	.nv.info,"",@"SHT_CUDA_INFO"
	.align	4


	//----- nvinfo : EIATTR_REGCOUNT
	.align		4
        /*0000*/ 	.byte	0x04, 0x2f
        /*0002*/ 	.short	(.L_2 - .L_1)
	.align		4
.L_1:
        /*0004*/ 	.word	index@(_Z5sobelPhS_jjj)
        /*0008*/ 	.word	0x00000020


	//----- nvinfo : EIATTR_FRAME_SIZE
	.align		4
.L_2:
        /*000c*/ 	.byte	0x04, 0x11
        /*000e*/ 	.short	(.L_4 - .L_3)
	.align		4
.L_3:
        /*0010*/ 	.word	index@($__internal_0_$__cuda_sm20_sqrt_rn_f32_slowpath)
        /*0014*/ 	.word	0x00000000


	//----- nvinfo : EIATTR_FRAME_SIZE
	.align		4
.L_4:
        /*0018*/ 	.byte	0x04, 0x11
        /*001a*/ 	.short	(.L_6 - .L_5)
	.align		4
.L_5:
        /*001c*/ 	.word	index@(_Z5sobelPhS_jjj)
        /*0020*/ 	.word	0x00000000


	//----- nvinfo : EIATTR_MIN_STACK_SIZE
	.align		4
.L_6:
        /*0024*/ 	.byte	0x04, 0x12
        /*0026*/ 	.short	(.L_8 - .L_7)
	.align		4
.L_7:
        /*0028*/ 	.word	index@(_Z5sobelPhS_jjj)
        /*002c*/ 	.word	0x00000000
.L_8:


//--------------------- .nv.compat                --------------------------
	.section	.nv.compat,"",@"SHT_CUDA_COMPAT_INFO"
	.align	4
        /*0000*/ 	.byte	0x02, 0x09, 0x00, 0x00, 0x02, 0x02, 0x01, 0x00, 0x02, 0x05, 0x05, 0x00, 0x03, 0x07, 0x01, 0x01
        /*0010*/ 	.byte	0x02, 0x03, 0x00, 0x00, 0x02, 0x06, 0x01, 0x00, 0x04, 0x0b, 0x08, 0x00, 0x01, 0x00, 0x00, 0x00
        /*0020*/ 	.byte	0x00, 0x00, 0x00, 0x00


//--------------------- .nv.info._Z5sobelPhS_jjj  --------------------------
	.section	.nv.info._Z5sobelPhS_jjj,"",@"SHT_CUDA_INFO"
	.sectionflags	@""
	.align	4


	//----- nvinfo : EIATTR_CUDA_API_VERSION
	.align		4
        /*0000*/ 	.byte	0x04, 0x37
        /*0002*/ 	.short	(.L_10 - .L_9)
.L_9:
        /*0004*/ 	.word	0x00000082


	//----- nvinfo : EIATTR_KPARAM_INFO
	.align		4
.L_10:
        /*0008*/ 	.byte	0x04, 0x17
        /*000a*/ 	.short	(.L_12 - .L_11)
.L_11:
        /*000c*/ 	.word	0x00000000
        /*0010*/ 	.short	0x0004
        /*0012*/ 	.short	0x0018
        /*0014*/ 	.byte	0x00, 0xf0, 0x11, 0x00


	//----- nvinfo : EIATTR_KPARAM_INFO
	.align		4
.L_12:
        /*0018*/ 	.byte	0x04, 0x17
        /*001a*/ 	.short	(.L_14 - .L_13)
.L_13:
        /*001c*/ 	.word	0x00000000
        /*0020*/ 	.short	0x0003
        /*0022*/ 	.short	0x0014
        /*0024*/ 	.byte	0x00, 0xf0, 0x11, 0x00


	//----- nvinfo : EIATTR_KPARAM_INFO
	.align		4
.L_14:
        /*0028*/ 	.byte	0x04, 0x17
        /*002a*/ 	.short	(.L_16 - .L_15)
.L_15:
        /*002c*/ 	.word	0x00000000
        /*0030*/ 	.short	0x0002
        /*0032*/ 	.short	0x0010
        /*0034*/ 	.byte	0x00, 0xf0, 0x11, 0x00


	//----- nvinfo : EIATTR_KPARAM_INFO
	.align		4
.L_16:
        /*0038*/ 	.byte	0x04, 0x17
        /*003a*/ 	.short	(.L_18 - .L_17)
.L_17:
        /*003c*/ 	.word	0x00000000
        /*0040*/ 	.short	0x0001
        /*0042*/ 	.short	0x0008
        /*0044*/ 	.byte	0x00, 0xf5, 0x21, 0x00


	//----- nvinfo : EIATTR_KPARAM_INFO
	.align		4
.L_18:
        /*0048*/ 	.byte	0x04, 0x17
        /*004a*/ 	.short	(.L_20 - .L_19)
.L_19:
        /*004c*/ 	.word	0x00000000
        /*0050*/ 	.short	0x0000
        /*0052*/ 	.short	0x0000
        /*0054*/ 	.byte	0x00, 0xf5, 0x21, 0x00


	//----- nvinfo : EIATTR_SPARSE_MMA_MASK
	.align		4
.L_20:
        /*0058*/ 	.byte	0x03, 0x50
        /*005a*/ 	.short	0x0000


	//----- nvinfo : EIATTR_MAXREG_COUNT
	.align		4
        /*005c*/ 	.byte	0x03, 0x1b
        /*005e*/ 	.short	0x00ff


	//----- nvinfo : EIATTR_NUM_BARRIERS
	.align		4
        /*0060*/ 	.byte	0x02, 0x4c
        /*0062*/ 	.byte	0x01
	.zero		1


	//----- nvinfo : EIATTR_MERCURY_ISA_VERSION
	.align		4
        /*0064*/ 	.byte	0x03, 0x5f
        /*0066*/ 	.short	0x0101


	//----- nvinfo : EIATTR_VRC_CTA_INIT_COUNT
	.align		4
        /*0068*/ 	.byte	0x02, 0x4a
	.zero		1
	.zero		1


	//----- nvinfo : EIATTR_EXIT_INSTR_OFFSETS
	.align		4
        /*006c*/ 	.byte	0x04, 0x1c
        /*006e*/ 	.short	(.L_22 - .L_21)


	//   ....[0]....
.L_21:
        /*0070*/ 	.word	0x00000070


	//   ....[1]....
        /*0074*/ 	.word	0x00005b60


	//----- nvinfo : EIATTR_CRS_STACK_SIZE
	.align		4
.L_22:
        /*0078*/ 	.byte	0x04, 0x1e
        /*007a*/ 	.short	(.L_24 - .L_23)
.L_23:
        /*007c*/ 	.word	0x00000000


	//----- nvinfo : EIATTR_CBANK_PARAM_SIZE
	.align		4
.L_24:
        /*0080*/ 	.byte	0x03, 0x19
        /*0082*/ 	.short	0x001c


	//----- nvinfo : EIATTR_PARAM_CBANK
	.align		4
        /*0084*/ 	.byte	0x04, 0x0a
        /*0086*/ 	.short	(.L_26 - .L_25)
	.align		4
.L_25:
        /*0088*/ 	.word	index@(.nv.constant0._Z5sobelPhS_jjj)
        /*008c*/ 	.short	0x0380
        /*008e*/ 	.short	0x001c


	//----- nvinfo : EIATTR_SW_WAR
	.align		4
.L_26:
        /*0090*/ 	.byte	0x04, 0x36
        /*0092*/ 	.short	(.L_28 - .L_27)
.L_27:
        /*0094*/ 	.word	0x00000008
.L_28:


//--------------------- .nv.callgraph             --------------------------
	.section	.nv.callgraph,"",@"SHT_CUDA_CALLGRAPH"
	.align	4
	.sectionentsize	8
	.align		4
        /*0000*/ 	.word	0x00000000
	.align		4
        /*0004*/ 	.word	0xffffffff
	.align		4
        /*0008*/ 	.word	0x00000000
	.align		4
        /*000c*/ 	.word	0xfffffffe
	.align		4
        /*0010*/ 	.word	0x00000000
	.align		4
        /*0014*/ 	.word	0xfffffffd
	.align		4
        /*0018*/ 	.word	0x00000000
	.align		4
        /*001c*/ 	.word	0xfffffffc


//--------------------- .nv.constant3             --------------------------
	.section	.nv.constant3,"a",@progbits
.nv.constant3:
	.type		mask,@object
	.size		mask,(.L_0 - mask)
mask:
        /*0000*/ 	.byte	0xff, 0xfc, 0xfa, 0xfc, 0xff, 0xfe, 0xf8, 0xf4, 0xf8, 0xfe, 0x00, 0x00, 0x00, 0x00, 0x00, 0x02
        /*0010*/ 	.byte	0x08, 0x0c, 0x08, 0x02, 0x01, 0x04, 0x06, 0x04, 0x01, 0xff, 0xfe, 0x00, 0x02, 0x01, 0xfc, 0xf8
        /*0020*/ 	.byte	0x00, 0x08, 0x04, 0xfa, 0xf4, 0x00, 0x0c, 0x06, 0xfc, 0xf8, 0x00, 0x08, 0x04, 0xff, 0xfe, 0x00
        /*0030*/ 	.byte	0x02, 0x01
.L_0:


//--------------------- .text._Z5sobelPhS_jjj     --------------------------
	.section	.text._Z5sobelPhS_jjj,"ax",@progbits
	.align	128
        .global         _Z5sobelPhS_jjj
        .type           _Z5sobelPhS_jjj,@function
        .size           _Z5sobelPhS_jjj,(.L_x_126 - _Z5sobelPhS_jjj)
        .other          _Z5sobelPhS_jjj,@"STO_CUDA_ENTRY STV_DEFAULT"
_Z5sobelPhS_jjj:
.text._Z5sobelPhS_jjj:
[----:B------:R-:W-:Y:S01]  /*0000*/  LDC R1, c[0x0][0x37c] ;  /* 0x0000df00ff017b82 */ /* 0x000fe20000000800 */
[----:B------:R-:W0:Y:S07]  /*0010*/  S2R R6, SR_TID.X ;  /* 0x0000000000067919 */ /* 0x000e2e0000002100 */
[----:B------:R-:W0:Y:S01]  /*0020*/  S2UR UR12, SR_CTAID.X ;  /* 0x00000000000c79c3 */ /* 0x000e220000002500 */
[----:B------:R-:W1:Y:S07]  /*0030*/  LDCU UR11, c[0x0][0x394] ;  /* 0x00007280ff0b77ac */ /* 0x000e6e0008000800 */
[----:B------:R-:W0:Y:S02]  /*0040*/  LDC R3, c[0x0][0x360] ;  /* 0x0000d800ff037b82 */ /* 0x000e240000000800 */
[----:B0-----:R-:W-:-:S05]  /*0050*/  IMAD R5, R3, UR12, R6 ;  /* 0x0000000c03057c24 */ /* 0x001fca000f8e0206 */
[----:B-1----:R-:W-:-:S13]  /*0060*/  ISETP.GE.U32.AND P0, PT, R5, UR11, PT ;  /* 0x0000000b05007c0c */ /* 0x002fda000bf06070 */
[----:B------:R-:W-:Y:S05]  /*0070*/  @P0 EXIT ;  /* 0x000000000000094d */ /* 0x000fea0003800000 */
[----:B------:R-:W0:Y:S01]  /*0080*/  S2R R4, SR_CTAID.Y ;  /* 0x0000000000047919 */ /* 0x000e220000002600 */
[----:B------:R-:W1:Y:S01]  /*0090*/  LDC R7, c[0x0][0x390] ;  /* 0x0000e400ff077b82 */ /* 0x000e620000000800 */
[----:B------:R-:W-:Y:S01]  /*00a0*/  IMAD.IADD R0, R5, 0x1, R3 ;  /* 0x0000000105007824 */ /* 0x000fe200078e0203 */
[----:B------:R-:W-:Y:S01]  /*00b0*/  UMOV UR4, 0x400 ;  /* 0x0000040000047882 */ /* 0x000fe20000000000 */
[----:B------:R-:W-:Y:S01]  /*00c0*/  IADD3 R3, PT, PT, R3, -0x1, RZ ;  /* 0xffffffff03037810 */ /* 0x000fe20007ffe0ff */
[----:B------:R-:W-:Y:S02]  /*00d0*/  UIADD3 UR5, UPT, UPT, UR4, 0x514, URZ ;  /* 0x0000051404057890 */ /* 0x000fe4000fffe0ff */
[----:B------:R-:W-:Y:S01]  /*00e0*/  ISETP.GE.U32.AND P0, PT, R0, UR11, PT ;  /* 0x0000000b00007c0c */ /* 0x000fe2000bf06070 */
[----:B------:R-:W-:Y:S01]  /*00f0*/  UIADD3 UR6, UPT, UPT, UR4, 0xa28, URZ ;  /* 0x00000a2804067890 */ /* 0x000fe2000fffe0ff */
[----:B------:R-:W2:Y:S01]  /*0100*/  S2UR UR7, SR_CgaCtaId ;  /* 0x00000000000779c3 */ /* 0x000ea20000008800 */
[----:B------:R-:W3:Y:S01]  /*0110*/  LDCU.64 UR8, c[0x0][0x358] ;  /* 0x00006b00ff0877ac */ /* 0x000ee20008000a00 */
[----:B------:R-:W-:Y:S01]  /*0120*/  ISETP.EQ.AND P0, PT, R6, R3, !P0 ;  /* 0x000000030600720c */ /* 0x000fe20004702270 */
[C---:B0-----:R-:W-:Y:S01]  /*0130*/  VIADD R0, R4.reuse, 0xfffffffe ;  /* 0xfffffffe04007836 */ /* 0x041fe20000000000 */
[----:B--2---:R-:W-:Y:S01]  /*0140*/  ULEA UR10, UR7, UR4, 0x18 ;  /* 0x00000004070a7291 */ /* 0x004fe2000f8ec0ff */
[C---:B------:R-:W-:Y:S01]  /*0150*/  VIADD R8, R4.reuse, 0x1 ;  /* 0x0000000104087836 */ /* 0x040fe20000000000 */
[----:B------:R-:W-:Y:S01]  /*0160*/  ULEA UR4, UR7, UR5, 0x18 ;  /* 0x0000000507047291 */ /* 0x000fe2000f8ec0ff */
[----:B------:R-:W-:Y:S01]  /*0170*/  VIADD R10, R4, 0x2 ;  /* 0x00000002040a7836 */ /* 0x000fe20000000000 */
[----:B-1----:R-:W-:Y:S01]  /*0180*/  ISETP.GE.AND P6, PT, R0, R7, PT ;  /* 0x000000070000720c */ /* 0x002fe20003fc6270 */
[----:B------:R-:W-:-:S03]  /*0190*/  ULEA UR5, UR7, UR6, 0x18 ;  /* 0x0000000607057291 */ /* 0x000fc6000f8ec0ff */
[----:B------:R-:W-:-:S13]  /*01a0*/  ISETP.LT.U32.OR P6, PT, R4, 0x2, P6 ;  /* 0x000000020400780c */ /* 0x000fda00037c1470 */
[----:B---3--:R-:W-:Y:S05]  /*01b0*/  @P6 BRA `(.L_x_0) ;  /* 0x00000004005c6947 */ /* 0x008fea0003800000 */
[----:B------:R-:W0:Y:S01]  /*01c0*/  LDCU UR6, c[0x0][0x398] ;  /* 0x00007300ff0677ac */ /* 0x000e220008000800 */
[----:B------:R-:W-:Y:S01]  /*01d0*/  IMAD R0, R0, UR11, R5 ;  /* 0x0000000b00007c24 */ /* 0x000fe2000f8e0205 */
[----:B------:R-:W1:Y:S03]  /*01e0*/  LDCU.64 UR14, c[0x0][0x380] ;  /* 0x00007000ff0e77ac */ /* 0x000e660008000a00 */
[----:B0-----:R-:W-:-:S04]  /*01f0*/  IMAD R9, R0, UR6, RZ ;  /* 0x0000000600097c24 */ /* 0x001fc8000f8e02ff */
[C---:B------:R-:W-:Y:S01]  /*0200*/  VIADD R14, R9.reuse, 0x1 ;  /* 0x00000001090e7836 */ /* 0x040fe20000000000 */
[C---:B------:R-:W-:Y:S02]  /*0210*/  IADD3 R11, PT, PT, R9.reuse, 0x2, RZ ;  /* 0x00000002090b7810 */ /* 0x040fe40007ffe0ff */
[----:B-1----:R-:W-:Y:S02]  /*0220*/  IADD3 R2, P3, PT, R9, UR14, RZ ;  /* 0x0000000e09027c10 */ /* 0x002fe4000ff7e0ff */
[----:B------:R-:W-:Y:S02]  /*0230*/  IADD3 R12, P1, PT, R11, UR14, RZ ;  /* 0x0000000e0b0c7c10 */ /* 0x000fe4000ff3e0ff */
[----:B------:R-:W-:Y:S01]  /*0240*/  IADD3 R14, P2, PT, R14, UR14, RZ ;  /* 0x0000000e0e0e7c10 */ /* 0x000fe2000ff5e0ff */
[----:B------:R-:W-:Y:S01]  /*0250*/  IMAD.X R3, RZ, RZ, UR15, P3 ;  /* 0x0000000fff037e24 */ /* 0x000fe200098e06ff */
[----:B------:R-:W-:-:S03]  /*0260*/  IADD3.X R13, PT, PT, RZ, UR15, RZ, P1, !PT ;  /* 0x0000000fff0d7c10 */ /* 0x000fc60008ffe4ff */
[----:B------:R-:W-:Y:S02]  /*0270*/  IMAD.X R15, RZ, RZ, UR15, P2 ;  /* 0x0000000fff0f7e24 */ /* 0x000fe400090e06ff */
[----:B------:R-:W2:Y:S04]  /*0280*/  LDG.E.U8 R3, desc[UR8][R2.64] ;  /* 0x0000000802037981 */ /* 0x000ea8000c1e1100 */
[----:B------:R-:W3:Y:S04]  /*0290*/  LDG.E.U8 R13, desc[UR8][R12.64] ;  /* 0x000000080c0d7981 */ /* 0x000ee8000c1e1100 */
[----:B------:R-:W4:Y:S01]  /*02a0*/  LDG.E.U8 R15, desc[UR8][R14.64] ;  /* 0x000000080e0f7981 */ /* 0x000f22000c1e1100 */
[----:B------:R-:W-:Y:S01]  /*02b0*/  ISETP.NE.AND P1, PT, R6, RZ, PT ;  /* 0x000000ff0600720c */ /* 0x000fe20003f25270 */
[----:B------:R-:W-:Y:S02]  /*02c0*/  BSSY.RECONVERGENT B0, `(.L_x_0) ;  /* 0x0000046000007945 */ /* 0x000fe40003800200 */
[----:B---3--:R0:W-:Y:S04]  /*02d0*/  STS.U8 [R6+UR10+0x2], R13 ;  /* 0x0000020d06007988 */ /* 0x0081e8000800000a */
[----:B----4-:R0:W-:Y:S04]  /*02e0*/  STS.U8 [R6+UR4+0x2], R15 ;  /* 0x0000020f06007988 */ /* 0x0101e80008000004 */
[----:B--2---:R0:W-:Y:S02]  /*02f0*/  STS.U8 [R6+UR5+0x2], R3 ;  /* 0x0000020306007988 */ /* 0x0041e40008000005 */
[----:B------:R-:W-:Y:S05]  /*0300*/  @P1 BRA `(.L_x_1) ;  /* 0x0000000000881947 */ /* 0x000fea0003800000 */
[----:B------:R-:W-:-:S09]  /*0310*/  UISETP.NE.AND UP0, UPT, UR12, URZ, UPT ;  /* 0x000000ff0c00728c */ /* 0x000fd2000bf05270 */
[----:B------:R-:W-:Y:S05]  /*0320*/  BRA.U !UP0, `(.L_x_2) ;  /* 0x0000000108fc7547 */ /* 0x000fea000b800000 */
[----:B------:R-:W-:-:S04]  /*0330*/  VIADD R0, R0, 0xfffffffe ;  /* 0xfffffffe00007836 */ /* 0x000fc80000000000 */
[----:B------:R-:W-:-:S04]  /*0340*/  IMAD R0, R0, UR6, RZ ;  /* 0x0000000600007c24 */ /* 0x000fc8000f8e02ff */
[C---:B0-----:R-:W-:Y:S01]  /*0350*/  VIADD R3, R0.reuse, 0x1 ;  /* 0x0000000100037836 */ /* 0x041fe20000000000 */
[C---:B------:R-:W-:Y:S02]  /*0360*/  IADD3 R20, P1, PT, R0.reuse, UR14, RZ ;  /* 0x0000000e00147c10 */ /* 0x040fe4000ff3e0ff */
[C---:B------:R-:W-:Y:S02]  /*0370*/  IADD3 R2, PT, PT, R0.reuse, 0x2, RZ ;  /* 0x0000000200027810 */ /* 0x040fe40007ffe0ff */
[----:B------:R-:W-:Y:S01]  /*0380*/  IADD3 R0, PT, PT, R0, UR6, RZ ;  /* 0x0000000600007c10 */ /* 0x000fe2000fffe0ff */
[----:B------:R-:W-:Y:S01]  /*0390*/  IMAD.X R21, RZ, RZ, UR15, P1 ;  /* 0x0000000fff157e24 */ /* 0x000fe200088e06ff */
[C---:B------:R-:W-:Y:S01]  /*03a0*/  IADD3 R14, P1, PT, R2.reuse, UR14, RZ ;  /* 0x0000000e020e7c10 */ /* 0x040fe2000ff3e0ff */
[----:B------:R-:W-:Y:S01]  /*03b0*/  VIADD R12, R2, UR6 ;  /* 0x00000006020c7c36 */ /* 0x000fe20008000000 */
[----:B------:R-:W-:Y:S02]  /*03c0*/  IADD3 R2, P2, PT, R3, UR14, RZ ;  /* 0x0000000e03027c10 */ /* 0x000fe4000ff5e0ff */
[----:B------:R-:W-:Y:S01]  /*03d0*/  IADD3 R16, PT, PT, R0, 0x1, RZ ;  /* 0x0000000100107810 */ /* 0x000fe20007ffe0ff */
[----:B------:R-:W-:Y:S01]  /*03e0*/  IMAD.X R15, RZ, RZ, UR15, P1 ;  /* 0x0000000fff0f7e24 */ /* 0x000fe200088e06ff */
[----:B------:R-:W-:Y:S01]  /*03f0*/  IADD3 R12, P1, PT, R12, UR14, RZ ;  /* 0x0000000e0c0c7c10 */ /* 0x000fe2000ff3e0ff */
[----:B------:R-:W-:Y:S01]  /*0400*/  IMAD.X R3, RZ, RZ, UR15, P2 ;  /* 0x0000000fff037e24 */ /* 0x000fe200090e06ff */
[----:B------:R-:W-:Y:S01]  /*0410*/  IADD3 R18, P3, PT, R0, UR14, RZ ;  /* 0x0000000e00127c10 */ /* 0x000fe2000ff7e0ff */
[----:B------:R-:W2:Y:S01]  /*0420*/  LDG.E.U8 R20, desc[UR8][R20.64] ;  /* 0x0000000814147981 */ /* 0x000ea2000c1e1100 */
[----:B------:R-:W-:Y:S01]  /*0430*/  IADD3 R16, P2, PT, R16, UR14, RZ ;  /* 0x0000000e10107c10 */ /* 0x000fe2000ff5e0ff */
[----:B------:R-:W-:-:S02]  /*0440*/  IMAD.X R13, RZ, RZ, UR15, P1 ;  /* 0x0000000fff0d7e24 */ /* 0x000fc400088e06ff */
[----:B------:R-:W-:Y:S01]  /*0450*/  IMAD.X R19, RZ, RZ, UR15, P3 ;  /* 0x0000000fff137e24 */ /* 0x000fe200098e06ff */
[----:B------:R-:W-:Y:S01]  /*0460*/  IADD3.X R17, PT, PT, RZ, UR15, RZ, P2, !PT ;  /* 0x0000000fff117c10 */ /* 0x000fe200097fe4ff */
[----:B------:R-:W3:Y:S04]  /*0470*/  LDG.E.U8 R14, desc[UR8][R14.64] ;  /* 0x000000080e0e7981 */ /* 0x000ee8000c1e1100 */
[----:B------:R-:W4:Y:S04]  /*0480*/  LDG.E.U8 R2, desc[UR8][R2.64] ;  /* 0x0000000802027981 */ /* 0x000f28000c1e1100 */
[----:B------:R-:W5:Y:S04]  /*0490*/  LDG.E.U8 R12, desc[UR8][R12.64] ;  /* 0x000000080c0c7981 */ /* 0x000f68000c1e1100 */
[----:B------:R-:W5:Y:S04]  /*04a0*/  LDG.E.U8 R16, desc[UR8][R16.64] ;  /* 0x0000000810107981 */ /* 0x000f68000c1e1100 */
[----:B------:R-:W5:Y:S04]  /*04b0*/  LDG.E.U8 R18, desc[UR8][R18.64] ;  /* 0x0000000812127981 */ /* 0x000f68000c1e1100 */
[----:B--2---:R1:W-:Y:S04]  /*04c0*/  STS.U8 [UR10+0xa28], R20 ;  /* 0x000a2814ff007988 */ /* 0x0043e8000800000a */
[----:B---3--:R1:W-:Y:S04]  /*04d0*/  STS.U8 [UR10], R14 ;  /* 0x0000000eff007988 */ /* 0x0083e8000800000a */
[----:B----4-:R1:W-:Y:S04]  /*04e0*/  STS.U8 [UR10+0x514], R2 ;  /* 0x00051402ff007988 */ /* 0x0103e8000800000a */
[----:B-----5:R1:W-:Y:S04]  /*04f0*/  STS.U8 [UR10+0x1], R12 ;  /* 0x0000010cff007988 */ /* 0x0203e8000800000a */
[----:B------:R1:W-:Y:S04]  /*0500*/  STS.U8 [UR10+0x515], R16 ;  /* 0x00051510ff007988 */ /* 0x0003e8000800000a */
[----:B------:R1:W-:Y:S01]  /*0510*/  STS.U8 [UR10+0xa29], R18 ;  /* 0x000a2912ff007988 */ /* 0x0003e2000800000a */
[----:B------:R-:W-:Y:S05]  /*0520*/  BRA `(.L_x_2) ;  /* 0x00000000007c7947 */ /* 0x000fea0003800000 */
.L_x_1:
[----:B------:R-:W-:Y:S05]  /*0530*/  @!P0 BRA `(.L_x_2) ;  /* 0x0000000000788947 */ /* 0x000fea0003800000 */
[----:B------:R-:W-:Y:S01]  /*0540*/  VIADD R11, R11, UR6 ;  /* 0x000000060b0b7c36 */ /* 0x000fe20008000000 */
[----:B------:R-:W-:-:S04]  /*0550*/  IADD3 R9, PT, PT, R9, UR6, RZ ;  /* 0x0000000609097c10 */ /* 0x000fc8000fffe0ff */
[C---:B------:R-:W-:Y:S01]  /*0560*/  IADD3 R20, P1, PT, R11.reuse, UR14, RZ ;  /* 0x0000000e0b147c10 */ /* 0x040fe2000ff3e0ff */
[----:B------:R-:W-:Y:S01]  /*0570*/  VIADD R11, R11, UR6 ;  /* 0x000000060b0b7c36 */ /* 0x000fe20008000000 */
[C---:B------:R-:W-:Y:S02]  /*0580*/  IADD3 R2, P2, PT, R9.reuse, UR14, RZ ;  /* 0x0000000e09027c10 */ /* 0x040fe4000ff5e0ff */
[C---:B------:R-:W-:Y:S01]  /*0590*/  IADD3 R14, PT, PT, R9.reuse, 0x1, RZ ;  /* 0x00000001090e7810 */ /* 0x040fe20007ffe0ff */
[----:B------:R-:W-:Y:S02]  /*05a0*/  VIADD R9, R9, UR6 ;  /* 0x0000000609097c36 */ /* 0x000fe40008000000 */
[----:B------:R-:W-:Y:S01]  /*05b0*/  IMAD.X R21, RZ, RZ, UR15, P1 ;  /* 0x0000000fff157e24 */ /* 0x000fe200088e06ff */
[----:B------:R-:W-:Y:S01]  /*05c0*/  IADD3 R14, P1, PT, R14, UR14, RZ ;  /* 0x0000000e0e0e7c10 */ /* 0x000fe2000ff3e0ff */
[----:B0-----:R-:W-:Y:S01]  /*05d0*/  IMAD.X R3, RZ, RZ, UR15, P2 ;  /* 0x0000000fff037e24 */ /* 0x001fe200090e06ff */
[----:B------:R-:W-:-:S02]  /*05e0*/  IADD3 R16, PT, PT, R9, 0x1, RZ ;  /* 0x0000000109107810 */ /* 0x000fc40007ffe0ff */
[----:B------:R-:W-:Y:S01]  /*05f0*/  IADD3 R12, P2, PT, R11, UR14, RZ ;  /* 0x0000000e0b0c7c10 */ /* 0x000fe2000ff5e0ff */
[----:B------:R-:W-:Y:S01]  /*0600*/  IMAD.X R15, RZ, RZ, UR15, P1 ;  /* 0x0000000fff0f7e24 */ /* 0x000fe200088e06ff */
[----:B------:R-:W-:Y:S01]  /*0610*/  IADD3 R16, P1, PT, R16, UR14, RZ ;  /* 0x0000000e10107c10 */ /* 0x000fe2000ff3e0ff */
[----:B------:R-:W2:Y:S01]  /*0620*/  LDG.E.U8 R21, desc[UR8][R20.64] ;  /* 0x0000000814157981 */ /* 0x000ea2000c1e1100 */
[----:B------:R-:W-:Y:S01]  /*0630*/  IADD3 R18, P3, PT, R9, UR14, RZ ;  /* 0x0000000e09127c10 */ /* 0x000fe2000ff7e0ff */
[----:B------:R-:W-:Y:S01]  /*0640*/  IMAD.X R13, RZ, RZ, UR15, P2 ;  /* 0x0000000fff0d7e24 */ /* 0x000fe200090e06ff */
[----:B------:R-:W-:Y:S01]  /*0650*/  IADD3.X R17, PT, PT, RZ, UR15, RZ, P1, !PT ;  /* 0x0000000fff117c10 */ /* 0x000fe20008ffe4ff */
[----:B------:R-:W3:Y:S02]  /*0660*/  LDG.E.U8 R15, desc[UR8][R14.64] ;  /* 0x000000080e0f7981 */ /* 0x000ee4000c1e1100 */
[----:B------:R-:W-:Y:S02]  /*0670*/  IMAD.X R19, RZ, RZ, UR15, P3 ;  /* 0x0000000fff137e24 */ /* 0x000fe400098e06ff */
[----:B------:R-:W4:Y:S04]  /*0680*/  LDG.E.U8 R3, desc[UR8][R2.64] ;  /* 0x0000000802037981 */ /* 0x000f28000c1e1100 */
[----:B------:R-:W5:Y:S04]  /*0690*/  LDG.E.U8 R13, desc[UR8][R12.64] ;  /* 0x000000080c0d7981 */ /* 0x000f68000c1e1100 */
[----:B------:R-:W5:Y:S04]  /*06a0*/  LDG.E.U8 R17, desc[UR8][R16.64] ;  /* 0x0000000810117981 */ /* 0x000f68000c1e1100 */
[----:B------:R-:W5:Y:S04]  /*06b0*/  LDG.E.U8 R19, desc[UR8][R18.64] ;  /* 0x0000000812137981 */ /* 0x000f68000c1e1100 */
[----:B--2---:R2:W-:Y:S04]  /*06c0*/  STS.U8 [R6+UR10+0x3], R21 ;  /* 0x0000031506007988 */ /* 0x0045e8000800000a */
[----:B---3--:R2:W-:Y:S04]  /*06d0*/  STS.U8 [R6+UR4+0x3], R15 ;  /* 0x0000030f06007988 */ /* 0x0085e80008000004 */
[----:B----4-:R2:W-:Y:S04]  /*06e0*/  STS.U8 [R6+UR5+0x3], R3 ;  /* 0x0000030306007988 */ /* 0x0105e80008000005 */
[----:B-----5:R2:W-:Y:S04]  /*06f0*/  STS.U8 [R6+UR10+0x4], R13 ;  /* 0x0000040d06007988 */ /* 0x0205e8000800000a */
[----:B------:R2:W-:Y:S04]  /*0700*/  STS.U8 [R6+UR4+0x4], R17 ;  /* 0x0000041106007988 */ /* 0x0005e80008000004 */
[----:B------:R2:W-:Y:S02]  /*0710*/  STS.U8 [R6+UR5+0x4], R19 ;  /* 0x0000041306007988 */ /* 0x0005e40008000005 */
.L_x_2:
[----:B------:R-:W-:Y:S05]  /*0720*/  BSYNC.RECONVERGENT B0 ;  /* 0x0000000000007941 */ /* 0x000fea0003800200 */
.L_x_0:
[----:B------:R-:W-:-:S04]  /*0730*/  ISETP.GT.AND P5, PT, R4, R7, PT ;  /* 0x000000070400720c */ /* 0x000fc80003fa4270 */
[----:B------:R-:W-:-:S13]  /*0740*/  ISETP.EQ.OR P5, PT, R4, RZ, P5 ;  /* 0x000000ff0400720c */ /* 0x000fda0002fa2670 */
[----:B------:R-:W-:Y:S05]  /*0750*/  @P5 BRA `(.L_x_3) ;  /* 0x0000000400605947 */ /* 0x000fea0003800000 */
[----:B------:R-:W3:Y:S01]  /*0760*/  LDCU UR6, c[0x0][0x398] ;  /* 0x00007300ff0677ac */ /* 0x000ee20008000800 */
[----:B------:R-:W-:Y:S01]  /*0770*/  IADD3 R0, PT, PT, R4, -0x1, RZ ;  /* 0xffffffff04007810 */ /* 0x000fe20007ffe0ff */
[----:B------:R-:W4:Y:S04]  /*0780*/  LDCU.64 UR14, c[0x0][0x380] ;  /* 0x00007000ff0e77ac */ /* 0x000f280008000a00 */
[----:B------:R-:W-:-:S04]  /*0790*/  IMAD R0, R0, UR11, R5 ;  /* 0x0000000b00007c24 */ /* 0x000fc8000f8e0205 */
[----:B---3--:R-:W-:-:S04]  /*07a0*/  IMAD R9, R0, UR6, RZ ;  /* 0x0000000600097c24 */ /* 0x008fc8000f8e02ff */
[C---:B------:R-:W-:Y:S01]  /*07b0*/  VIADD R11, R9.reuse, 0x2 ;  /* 0x00000002090b7836 */ /* 0x040fe20000000000 */
[C---:B-1----:R-:W-:Y:S02]  /*07c0*/  IADD3 R14, PT, PT, R9.reuse, 0x1, RZ ;  /* 0x00000001090e7810 */ /* 0x042fe40007ffe0ff */
[----:B----4-:R-:W-:Y:S02]  /*07d0*/  IADD3 R2, P3, PT, R9, UR14, RZ ;  /* 0x0000000e09027c10 */ /* 0x010fe4000ff7e0ff */
[----:B------:R-:W-:Y:S02]  /*07e0*/  IADD3 R12, P1, PT, R11, UR14, RZ ;  /* 0x0000000e0b0c7c10 */ /* 0x000fe4000ff3e0ff */
[----:B------:R-:W-:Y:S01]  /*07f0*/  IADD3 R14, P2, PT, R14, UR14, RZ ;  /* 0x0000000e0e0e7c10 */ /* 0x000fe2000ff5e0ff */
[----:B0-2---:R-:W-:Y:S01]  /*0800*/  IMAD.X R3, RZ, RZ, UR15, P3 ;  /* 0x0000000fff037e24 */ /* 0x005fe200098e06ff */
        /* <DEDUP_REMOVED lines=10> */
[----:B------:R-:W-:Y:S05]  /*08b0*/  @!P1 BRA `(.L_x_4) ;  /* 0x0000000000809947 */ /* 0x000fea0003800000 */
[----:B------:R-:W-:Y:S05]  /*08c0*/  @!P0 BRA `(.L_x_5) ;  /* 0x0000000400008947 */ /* 0x000fea0003800000 */
[----:B------:R-:W-:Y:S01]  /*08d0*/  VIADD R9, R9, UR6 ;  /* 0x0000000609097c36 */ /* 0x000fe20008000000 */
[----:B------:R-:W-:-:S04]  /*08e0*/  IADD3 R11, PT, PT, R11, UR6, RZ ;  /* 0x000000060b0b7c10 */ /* 0x000fc8000fffe0ff */
[C---:B------:R-:W-:Y:S01]  /*08f0*/  IADD3 R20, P1, PT, R11.reuse, UR14, RZ ;  /* 0x0000000e0b147c10 */ /* 0x040fe2000ff3e0ff */
[----:B------:R-:W-:Y:S01]  /*0900*/  VIADD R11, R11, UR6 ;  /* 0x000000060b0b7c36 */ /* 0x000fe20008000000 */
[C---:B------:R-:W-:Y:S02]  /*0910*/  IADD3 R2, P2, PT, R9.reuse, UR14, RZ ;  /* 0x0000000e09027c10 */ /* 0x040fe4000ff5e0ff */
[C---:B------:R-:W-:Y:S01]  /*0920*/  IADD3 R14, PT, PT, R9.reuse, 0x1, RZ ;  /* 0x00000001090e7810 */ /* 0x040fe20007ffe0ff */
[----:B------:R-:W-:Y:S01]  /*0930*/  VIADD R9, R9, UR6 ;  /* 0x0000000609097c36 */ /* 0x000fe20008000000 */
[----:B------:R-:W-:Y:S02]  /*0940*/  IADD3.X R21, PT, PT, RZ, UR15, RZ, P1, !PT ;  /* 0x0000000fff157c10 */ /* 0x000fe40008ffe4ff */
[----:B------:R-:W-:Y:S01]  /*0950*/  IADD3 R14, P1, PT, R14, UR14, RZ ;  /* 0x0000000e0e0e7c10 */ /* 0x000fe2000ff3e0ff */
[----:B------:R-:W-:Y:S01]  /*0960*/  VIADD R16, R9, 0x1 ;  /* 0x0000000109107836 */ /* 0x000fe20000000000 */
[----:B0-----:R-:W-:-:S02]  /*0970*/  IADD3.X R3, PT, PT, RZ, UR15, RZ, P2, !PT ;  /* 0x0000000fff037c10 */ /* 0x001fc400097fe4ff */
[----:B------:R-:W-:Y:S01]  /*0980*/  IADD3 R12, P2, PT, R11, UR14, RZ ;  /* 0x0000000e0b0c7c10 */ /* 0x000fe2000ff5e0ff */
[----:B------:R-:W2:Y:S01]  /*0990*/  LDG.E.U8 R21, desc[UR8][R20.64] ;  /* 0x0000000814157981 */ /* 0x000ea2000c1e1100 */
[----:B------:R-:W-:Y:S02]  /*09a0*/  IADD3.X R15, PT, PT, RZ, UR15, RZ, P1, !PT ;  /* 0x0000000fff0f7c10 */ /* 0x000fe40008ffe4ff */
[----:B------:R-:W-:Y:S02]  /*09b0*/  IADD3 R16, P1, PT, R16, UR14, RZ ;  /* 0x0000000e10107c10 */ /* 0x000fe4000ff3e0ff */
[----:B------:R-:W-:Y:S01]  /*09c0*/  IADD3 R18, P3, PT, R9, UR14, RZ ;  /* 0x0000000e09127c10 */ /* 0x000fe2000ff7e0ff */
[----:B------:R-:W-:Y:S01]  /*09d0*/  IMAD.X R13, RZ, RZ, UR15, P2 ;  /* 0x0000000fff0d7e24 */ /* 0x000fe200090e06ff */
[----:B------:R-:W-:Y:S01]  /*09e0*/  IADD3.X R17, PT, PT, RZ, UR15, RZ, P1, !PT ;  /* 0x0000000fff117c10 */ /* 0x000fe20008ffe4ff */
[----:B------:R-:W3:Y:S02]  /*09f0*/  LDG.E.U8 R15, desc[UR8][R14.64] ;  /* 0x000000080e0f7981 */ /* 0x000ee4000c1e1100 */
[----:B------:R-:W-:-:S02]  /*0a00*/  IMAD.X R19, RZ, RZ, UR15, P3 ;  /* 0x0000000fff137e24 */ /* 0x000fc400098e06ff */
        /* <DEDUP_REMOVED lines=9> */
[----:B------:R1:W-:Y:S01]  /*0aa0*/  STS.U8 [R6+UR5+0x108], R19 ;  /* 0x0001081306007988 */ /* 0x0003e20008000005 */
[----:B------:R-:W-:Y:S05]  /*0ab0*/  BRA `(.L_x_5) ;  /* 0x0000000000847947 */ /* 0x000fea0003800000 */
.L_x_4:
[----:B------:R-:W-:-:S09]  /*0ac0*/  UISETP.NE.AND UP0, UPT, UR12, URZ, UPT ;  /* 0x000000ff0c00728c */ /* 0x000fd2000bf05270 */
[----:B------:R-:W-:Y:S05]  /*0ad0*/  BRA.U !UP0, `(.L_x_5) ;  /* 0x00000001087c7547 */ /* 0x000fea000b800000 */
[----:B------:R-:W-:-:S05]  /*0ae0*/  IADD3 R0, PT, PT, R0, -0x2, RZ ;  /* 0xfffffffe00007810 */ /* 0x000fca0007ffe0ff */
[----:B------:R-:W-:-:S04]  /*0af0*/  IMAD R0, R0, UR6, RZ ;  /* 0x0000000600007c24 */ /* 0x000fc8000f8e02ff */
[C---:B------:R-:W-:Y:S01]  /*0b00*/  VIADD R2, R0.reuse, 0x2 ;  /* 0x0000000200027836 */ /* 0x040fe20000000000 */
[C---:B------:R-:W-:Y:S02]  /*0b10*/  IADD3 R20, P1, PT, R0.reuse, UR14, RZ ;  /* 0x0000000e00147c10 */ /* 0x040fe4000ff3e0ff */
[----:B0-----:R-:W-:Y:S01]  /*0b20*/  IADD3 R3, PT, PT, R0, 0x1, RZ ;  /* 0x0000000100037810 */ /* 0x001fe20007ffe0ff */
[----:B------:R-:W-:Y:S01]  /*0b30*/  VIADD R12, R2, UR6 ;  /* 0x00000006020c7c36 */ /* 0x000fe20008000000 */
[----:B------:R-:W-:Y:S01]  /*0b40*/  IADD3 R0, PT, PT, R0, UR6, RZ ;  /* 0x0000000600007c10 */ /* 0x000fe2000fffe0ff */
[----:B------:R-:W-:Y:S01]  /*0b50*/  IMAD.X R21, RZ, RZ, UR15, P1 ;  /* 0x0000000fff157e24 */ /* 0x000fe200088e06ff */
[----:B------:R-:W-:Y:S02]  /*0b60*/  IADD3 R14, P1, PT, R2, UR14, RZ ;  /* 0x0000000e020e7c10 */ /* 0x000fe4000ff3e0ff */
[----:B------:R-:W-:Y:S01]  /*0b70*/  IADD3 R2, P2, PT, R3, UR14, RZ ;  /* 0x0000000e03027c10 */ /* 0x000fe2000ff5e0ff */
[----:B------:R-:W-:Y:S01]  /*0b80*/  VIADD R16, R0, 0x1 ;  /* 0x0000000100107836 */ /* 0x000fe20000000000 */
[----:B------:R-:W-:Y:S01]  /*0b90*/  IADD3.X R15, PT, PT, RZ, UR15, RZ, P1, !PT ;  /* 0x0000000fff0f7c10 */ /* 0x000fe20008ffe4ff */
[----:B------:R-:W2:Y:S01]  /*0ba0*/  LDG.E.U8 R20, desc[UR8][R20.64] ;  /* 0x0000000814147981 */ /* 0x000ea2000c1e1100 */
[----:B------:R-:W-:-:S02]  /*0bb0*/  IADD3 R12, P1, PT, R12, UR14, RZ ;  /* 0x0000000e0c0c7c10 */ /* 0x000fc4000ff3e0ff */
[----:B------:R-:W-:Y:S01]  /*0bc0*/  IADD3.X R3, PT, PT, RZ, UR15, RZ, P2, !PT ;  /* 0x0000000fff037c10 */ /* 0x000fe200097fe4ff */
[----:B------:R-:W3:Y:S01]  /*0bd0*/  LDG.E.U8 R14, desc[UR8][R14.64] ;  /* 0x000000080e0e7981 */ /* 0x000ee2000c1e1100 */
[----:B------:R-:W-:Y:S01]  /*0be0*/  IADD3 R18, P3, PT, R0, UR14, RZ ;  /* 0x0000000e00127c10 */ /* 0x000fe2000ff7e0ff */
[----:B------:R-:W-:Y:S01]  /*0bf0*/  IMAD.X R13, RZ, RZ, UR15, P1 ;  /* 0x0000000fff0d7e24 */ /* 0x000fe200088e06ff */
[----:B------:R-:W-:Y:S01]  /*0c00*/  IADD3 R16, P2, PT, R16, UR14, RZ ;  /* 0x0000000e10107c10 */ /* 0x000fe2000ff5e0ff */
[----:B------:R-:W4:Y:S02]  /*0c10*/  LDG.E.U8 R2, desc[UR8][R2.64] ;  /* 0x0000000802027981 */ /* 0x000f24000c1e1100 */
[----:B------:R-:W-:Y:S01]  /*0c20*/  IMAD.X R19, RZ, RZ, UR15, P3 ;  /* 0x0000000fff137e24 */ /* 0x000fe200098e06ff */
[----:B------:R-:W-:Y:S01]  /*0c30*/  IADD3.X R17, PT, PT, RZ, UR15, RZ, P2, !PT ;  /* 0x0000000fff117c10 */ /* 0x000fe200097fe4ff */
[----:B------:R-:W5:Y:S04]  /*0c40*/  LDG.E.U8 R12, desc[UR8][R12.64] ;  /* 0x000000080c0c7981 */ /* 0x000f68000c1e1100 */
[----:B------:R-:W5:Y:S04]  /*0c50*/  LDG.E.U8 R16, desc[UR8][R16.64] ;  /* 0x0000000810107981 */ /* 0x000f68000c1e1100 */
[----:B------:R-:W5:Y:S04]  /*0c60*/  LDG.E.U8 R18, desc[UR8][R18.64] ;  /* 0x0000000812127981 */ /* 0x000f68000c1e1100 */
[----:B--2---:R2:W-:Y:S04]  /*0c70*/  STS.U8 [UR10+0xb2c], R20 ;  /* 0x000b2c14ff007988 */ /* 0x0045e8000800000a */
[----:B---3--:R2:W-:Y:S04]  /*0c80*/  STS.U8 [UR10+0x104], R14 ;  /* 0x0001040eff007988 */ /* 0x0085e8000800000a */
[----:B----4-:R2:W-:Y:S04]  /*0c90*/  STS.U8 [UR10+0x618], R2 ;  /* 0x00061802ff007988 */ /* 0x0105e8000800000a */
[----:B-----5:R2:W-:Y:S04]  /*0ca0*/  STS.U8 [UR10+0x105], R12 ;  /* 0x0001050cff007988 */ /* 0x0205e8000800000a */
[----:B------:R2:W-:Y:S04]  /*0cb0*/  STS.U8 [UR10+0x619], R16 ;  /* 0x00061910ff007988 */ /* 0x0005e8000800000a */
[----:B------:R2:W-:Y:S02]  /*0cc0*/  STS.U8 [UR10+0xb2d], R18 ;  /* 0x000b2d12ff007988 */ /* 0x0005e4000800000a */
.L_x_5:
[----:B------:R-:W-:Y:S05]  /*0cd0*/  BSYNC.RECONVERGENT B0 ;  /* 0x0000000000007941 */ /* 0x000fea0003800200 */
.L_x_3:
[----:B------:R-:W-:-:S13]  /*0ce0*/  ISETP.GE.AND P4, PT, R4, R7, PT ;  /* 0x000000070400720c */ /* 0x000fda0003f86270 */
[----:B------:R-:W-:Y:S05]  /*0cf0*/  @P4 BRA `(.L_x_6) ;  /* 0x00000004005c4947 */ /* 0x000fea0003800000 */
[----:B------:R-:W3:Y:S01]  /*0d00*/  LDCU UR6, c[0x0][0x398] ;  /* 0x00007300ff0677ac */ /* 0x000ee20008000800 */
[----:B------:R-:W-:Y:S01]  /*0d10*/  IMAD R0, R4, UR11, R5 ;  /* 0x0000000b04007c24 */ /* 0x000fe2000f8e0205 */
[----:B------:R-:W4:Y:S03]  /*0d20*/  LDCU.64 UR14, c[0x0][0x380] ;  /* 0x00007000ff0e77ac */ /* 0x000f260008000a00 */
[----:B---3--:R-:W-:-:S04]  /*0d30*/  IMAD R9, R0, UR6, RZ ;  /* 0x0000000600097c24 */ /* 0x008fc8000f8e02ff */
[C---:B-12---:R-:W-:Y:S01]  /*0d40*/  VIADD R14, R9.reuse, 0x1 ;  /* 0x00000001090e7836 */ /* 0x046fe20000000000 */
[C---:B------:R-:W-:Y:S02]  /*0d50*/  IADD3 R11, PT, PT, R9.reuse, 0x2, RZ ;  /* 0x00000002090b7810 */ /* 0x040fe40007ffe0ff */
[----:B----4-:R-:W-:Y:S02]  /*0d60*/  IADD3 R2, P3, PT, R9, UR14, RZ ;  /* 0x0000000e09027c10 */ /* 0x010fe4000ff7e0ff */
[----:B------:R-:W-:Y:S02]  /*0d70*/  IADD3 R12, P1, PT, R11, UR14, RZ ;  /* 0x0000000e0b0c7c10 */ /* 0x000fe4000ff3e0ff */
[----:B------:R-:W-:Y:S02]  /*0d80*/  IADD3 R14, P2, PT, R14, UR14, RZ ;  /* 0x0000000e0e0e7c10 */ /* 0x000fe4000ff5e0ff */
[----:B0-----:R-:W-:Y:S01]  /*0d90*/  IADD3.X R3, PT, PT, RZ, UR15, RZ, P3, !PT ;  /* 0x0000000fff037c10 */ /* 0x001fe20009ffe4ff */
[----:B------:R-:W-:Y:S01]  /*0da0*/  IMAD.X R13, RZ, RZ, UR15, P1 ;  /* 0x0000000fff0d7e24 */ /* 0x000fe200088e06ff */
[----:B------:R-:W-:-:S04]  /*0db0*/  IADD3.X R15, PT, PT, RZ, UR15, RZ, P2, !PT ;  /* 0x0000000fff0f7c10 */ /* 0x000fc800097fe4ff */
        /* <DEDUP_REMOVED lines=10> */
[----:B------:R-:W-:Y:S01]  /*0e60*/  IADD3 R9, PT, PT, R9, UR6, RZ ;  /* 0x0000000609097c10 */ /* 0x000fe2000fffe0ff */
[----:B------:R-:W-:-:S03]  /*0e70*/  VIADD R11, R11, UR6 ;  /* 0x000000060b0b7c36 */ /* 0x000fc60008000000 */
[C---:B------:R-:W-:Y:S01]  /*0e80*/  IADD3 R2, P2, PT, R9.reuse, UR14, RZ ;  /* 0x0000000e09027c10 */ /* 0x040fe2000ff5e0ff */
[C---:B------:R-:W-:Y:S01]  /*0e90*/  VIADD R14, R9.reuse, 0x1 ;  /* 0x00000001090e7836 */ /* 0x040fe20000000000 */
[----:B------:R-:W-:Y:S02]  /*0ea0*/  IADD3 R9, PT, PT, R9, UR6, RZ ;  /* 0x0000000609097c10 */ /* 0x000fe4000fffe0ff */
[C---:B------:R-:W-:Y:S01]  /*0eb0*/  IADD3 R20, P1, PT, R11.reuse, UR14, RZ ;  /* 0x0000000e0b147c10 */ /* 0x040fe2000ff3e0ff */
[----:B0-----:R-:W-:Y:S01]  /*0ec0*/  IMAD.X R3, RZ, RZ, UR15, P2 ;  /* 0x0000000fff037e24 */ /* 0x001fe200090e06ff */
[----:B------:R-:W-:Y:S02]  /*0ed0*/  IADD3 R14, P2, PT, R14, UR14, RZ ;  /* 0x0000000e0e0e7c10 */ /* 0x000fe4000ff5e0ff */
[----:B------:R-:W-:Y:S01]  /*0ee0*/  IADD3 R11, PT, PT, R11, UR6, RZ ;  /* 0x000000060b0b7c10 */ /* 0x000fe2000fffe0ff */
[----:B------:R-:W-:Y:S01]  /*0ef0*/  IMAD.X R21, RZ, RZ, UR15, P1 ;  /* 0x0000000fff157e24 */ /* 0x000fe200088e06ff */
[----:B------:R-:W-:Y:S01]  /*0f00*/  IADD3 R16, PT, PT, R9, 0x1, RZ ;  /* 0x0000000109107810 */ /* 0x000fe20007ffe0ff */
[----:B------:R-:W-:Y:S01]  /*0f10*/  IMAD.X R15, RZ, RZ, UR15, P2 ;  /* 0x0000000fff0f7e24 */ /* 0x000fe200090e06ff */
[----:B------:R-:W-:Y:S01]  /*0f20*/  IADD3 R12, P1, PT, R11, UR14, RZ ;  /* 0x0000000e0b0c7c10 */ /* 0x000fe2000ff3e0ff */
[----:B------:R-:W2:Y:S01]  /*0f30*/  LDG.E.U8 R3, desc[UR8][R2.64] ;  /* 0x0000000802037981 */ /* 0x000ea2000c1e1100 */
[----:B------:R-:W-:-:S02]  /*0f40*/  IADD3 R16, P2, PT, R16, UR14, RZ ;  /* 0x0000000e10107c10 */ /* 0x000fc4000ff5e0ff */
[----:B------:R-:W-:Y:S01]  /*0f50*/  IADD3 R18, P3, PT, R9, UR14, RZ ;  /* 0x0000000e09127c10 */ /* 0x000fe2000ff7e0ff */
[----:B------:R-:W3:Y:S01]  /*0f60*/  LDG.E.U8 R21, desc[UR8][R20.64] ;  /* 0x0000000814157981 */ /* 0x000ee2000c1e1100 */
[----:B------:R-:W-:Y:S01]  /*0f70*/  IADD3.X R13, PT, PT, RZ, UR15, RZ, P1, !PT ;  /* 0x0000000fff0d7c10 */ /* 0x000fe20008ffe4ff */
[----:B------:R-:W-:Y:S01]  /*0f80*/  IMAD.X R17, RZ, RZ, UR15, P2 ;  /* 0x0000000fff117e24 */ /* 0x000fe200090e06ff */
[----:B------:R-:W-:Y:S01]  /*0f90*/  IADD3.X R19, PT, PT, RZ, UR15, RZ, P3, !PT ;  /* 0x0000000fff137c10 */ /* 0x000fe20009ffe4ff */
[----:B------:R-:W4:Y:S04]  /*0fa0*/  LDG.E.U8 R15, desc[UR8][R14.64] ;  /* 0x000000080e0f7981 */ /* 0x000f28000c1e1100 */
[----:B------:R-:W5:Y:S04]  /*0fb0*/  LDG.E.U8 R13, desc[UR8][R12.64] ;  /* 0x000000080c0d7981 */ /* 0x000f68000c1e1100 */
[----:B------:R-:W5:Y:S04]  /*0fc0*/  LDG.E.U8 R17, desc[UR8][R16.64] ;  /* 0x0000000810117981 */ /* 0x000f68000c1e1100 */
[----:B------:R-:W5:Y:S04]  /*0fd0*/  LDG.E.U8 R19, desc[UR8][R18.64] ;  /* 0x0000000812137981 */ /* 0x000f68000c1e1100 */
[----:B---3--:R3:W-:Y:S04]  /*0fe0*/  STS.U8 [R6+UR10+0x20b], R21 ;  /* 0x00020b1506007988 */ /* 0x0087e8000800000a */
[----:B----4-:R3:W-:Y:S04]  /*0ff0*/  STS.U8 [R6+UR4+0x20b], R15 ;  /* 0x00020b0f06007988 */ /* 0x0107e80008000004 */
[----:B--2---:R3:W-:Y:S04]  /*1000*/  STS.U8 [R6+UR5+0x20b], R3 ;  /* 0x00020b0306007988 */ /* 0x0047e80008000005 */
[----:B-----5:R3:W-:Y:S04]  /*1010*/  STS.U8 [R6+UR10+0x20c], R13 ;  /* 0x00020c0d06007988 */ /* 0x0207e8000800000a */
[----:B------:R3:W-:Y:S04]  /*1020*/  STS.U8 [R6+UR4+0x20c], R17 ;  /* 0x00020c1106007988 */ /* 0x0007e80008000004 */
[----:B------:R3:W-:Y:S01]  /*1030*/  STS.U8 [R6+UR5+0x20c], R19 ;  /* 0x00020c1306007988 */ /* 0x0007e20008000005 */
[----:B------:R-:W-:Y:S05]  /*1040*/  BRA `(.L_x_8) ;  /* 0x0000000000847947 */ /* 0x000fea0003800000 */
.L_x_7:
[----:B------:R-:W-:-:S09]  /*1050*/  UISETP.NE.AND UP0, UPT, UR12, URZ, UPT ;  /* 0x000000ff0c00728c */ /* 0x000fd2000bf05270 */
[----:B------:R-:W-:Y:S05]  /*1060*/  BRA.U !UP0, `(.L_x_8) ;  /* 0x00000001087c7547 */ /* 0x000fea000b800000 */
[----:B------:R-:W-:-:S04]  /*1070*/  VIADD R0, R0, 0xfffffffe ;  /* 0xfffffffe00007836 */ /* 0x000fc80000000000 */
[----:B------:R-:W-:-:S04]  /*1080*/  IMAD R0, R0, UR6, RZ ;  /* 0x0000000600007c24 */ /* 0x000fc8000f8e02ff */
[C---:B0-----:R-:W-:Y:S01]  /*1090*/  VIADD R3, R0.reuse, 0x1 ;  /* 0x0000000100037836 */ /* 0x041fe20000000000 */
[C---:B------:R-:W-:Y:S02]  /*10a0*/  IADD3 R20, P1, PT, R0.reuse, UR14, RZ ;  /* 0x0000000e00147c10 */ /* 0x040fe4000ff3e0ff */
[C---:B------:R-:W-:Y:S01]  /*10b0*/  IADD3 R2, PT, PT, R0.reuse, 0x2, RZ ;  /* 0x0000000200027810 */ /* 0x040fe20007ffe0ff */
[----:B------:R-:W-:Y:S01]  /*10c0*/  VIADD R0, R0, UR6 ;  /* 0x0000000600007c36 */ /* 0x000fe20008000000 */
[----:B------:R-:W-:Y:S02]  /*10d0*/  IADD3.X R21, PT, PT, RZ, UR15, RZ, P1, !PT ;  /* 0x0000000fff157c10 */ /* 0x000fe40008ffe4ff */
[C---:B------:R-:W-:Y:S02]  /*10e0*/  IADD3 R14, P1, PT, R2.reuse, UR14, RZ ;  /* 0x0000000e020e7c10 */ /* 0x040fe4000ff3e0ff */
[----:B------:R-:W-:Y:S01]  /*10f0*/  IADD3 R12, PT, PT, R2, UR6, RZ ;  /* 0x00000006020c7c10 */ /* 0x000fe2000fffe0ff */
[----:B------:R-:W2:Y:S01]  /*1100*/  LDG.E.U8 R20, desc[UR8][R20.64] ;  /* 0x0000000814147981 */ /* 0x000ea2000c1e1100 */
[----:B------:R-:W-:Y:S01]  /*1110*/  IADD3 R2, P2, PT, R3, UR14, RZ ;  /* 0x0000000e03027c10 */ /* 0x000fe2000ff5e0ff */
[----:B------:R-:W-:Y:S01]  /*1120*/  IMAD.X R15, RZ, RZ, UR15, P1 ;  /* 0x0000000fff0f7e24 */ /* 0x000fe200088e06ff */
[----:B------:R-:W-:-:S02]  /*1130*/  IADD3 R16, PT, PT, R0, 0x1, RZ ;  /* 0x0000000100107810 */ /* 0x000fc40007ffe0ff */
[----:B------:R-:W-:Y:S01]  /*1140*/  IADD3 R12, P1, PT, R12, UR14, RZ ;  /* 0x0000000e0c0c7c10 */ /* 0x000fe2000ff3e0ff */
[----:B------:R-:W-:Y:S01]  /*1150*/  IMAD.X R3, RZ, RZ, UR15, P2 ;  /* 0x0000000fff037e24 */ /* 0x000fe200090e06ff */
[----:B------:R-:W-:Y:S01]  /*1160*/  IADD3 R16, P2, PT, R16, UR14, RZ ;  /* 0x0000000e10107c10 */ /* 0x000fe2000ff5e0ff */
[----:B------:R-:W3:Y:S01]  /*1170*/  LDG.E.U8 R14, desc[UR8][R14.64] ;  /* 0x000000080e0e7981 */ /* 0x000ee2000c1e1100 */
[----:B------:R-:W-:Y:S02]  /*1180*/  IADD3.X R13, PT, PT, RZ, UR15, RZ, P1, !PT ;  /* 0x0000000fff0d7c10 */ /* 0x000fe40008ffe4ff */
[----:B------:R-:W-:Y:S01]  /*1190*/  IADD3 R18, P1, PT, R0, UR14, RZ ;  /* 0x0000000e00127c10 */ /* 0x000fe2000ff3e0ff */
[----:B------:R-:W-:Y:S01]  /*11a0*/  IMAD.X R17, RZ, RZ, UR15, P2 ;  /* 0x0000000fff117e24 */ /* 0x000fe200090e06ff */
[----:B------:R-:W4:Y:S02]  /*11b0*/  LDG.E.U8 R2, desc[UR8][R2.64] ;  /* 0x0000000802027981 */ /* 0x000f24000c1e1100 */
[----:B------:R-:W-:-:S02]  /*11c0*/  IADD3.X R19, PT, PT, RZ, UR15, RZ, P1, !PT ;  /* 0x0000000fff137c10 */ /* 0x000fc40008ffe4ff */
        /* <DEDUP_REMOVED lines=9> */
.L_x_8:
[----:B------:R-:W-:Y:S05]  /*1260*/  BSYNC.RECONVERGENT B0 ;  /* 0x0000000000007941 */ /* 0x000fea0003800200 */
.L_x_6:
[----:B------:R-:W-:-:S13]  /*1270*/  ISETP.GE.AND P3, PT, R8, R7, PT ;  /* 0x000000070800720c */ /* 0x000fda0003f66270 */
[----:B------:R-:W-:Y:S05]  /*1280*/  @P3 BRA `(.L_x_9) ;  /* 0x00000004005c3947 */ /* 0x000fea0003800000 */
[----:B------:R-:W4:Y:S01]  /*1290*/  LDCU UR6, c[0x0][0x398] ;  /* 0x00007300ff0677ac */ /* 0x000f220008000800 */
[----:B------:R-:W-:Y:S01]  /*12a0*/  IMAD R0, R8, UR11, R5 ;  /* 0x0000000b08007c24 */ /* 0x000fe2000f8e0205 */
[----:B------:R-:W5:Y:S03]  /*12b0*/  LDCU.64 UR14, c[0x0][0x380] ;  /* 0x00007000ff0e77ac */ /* 0x000f660008000a00 */
[----:B----4-:R-:W-:-:S04]  /*12c0*/  IMAD R9, R0, UR6, RZ ;  /* 0x0000000600097c24 */ /* 0x010fc8000f8e02ff */
[C---:B------:R-:W-:Y:S01]  /*12d0*/  VIADD R11, R9.reuse, 0x2 ;  /* 0x00000002090b7836 */ /* 0x040fe20000000000 */
[C---:B-12---:R-:W-:Y:S02]  /*12e0*/  IADD3 R14, PT, PT, R9.reuse, 0x1, RZ ;  /* 0x00000001090e7810 */ /* 0x046fe40007ffe0ff */
[----:B-----5:R-:W-:Y:S02]  /*12f0*/  IADD3 R2, P1, PT, R9, UR14, RZ ;  /* 0x0000000e09027c10 */ /* 0x020fe4000ff3e0ff */
[----:B------:R-:W-:Y:S02]  /*1300*/  IADD3 R12, P2, PT, R11, UR14, RZ ;  /* 0x0000000e0b0c7c10 */ /* 0x000fe4000ff5e0ff */
[----:B0--3--:R-:W-:-:S03]  /*1310*/  IADD3.X R3, PT, PT, RZ, UR15, RZ, P1, !PT ;  /* 0x0000000fff037c10 */ /* 0x009fc60008ffe4ff */
[----:B------:R-:W-:Y:S01]  /*1320*/  IMAD.X R13, RZ, RZ, UR15, P2 ;  /* 0x0000000fff0d7e24 */ /* 0x000fe200090e06ff */
[----:B------:R-:W-:Y:S02]  /*1330*/  IADD3 R14, P2, PT, R14, UR14, RZ ;  /* 0x0000000e0e0e7c10 */ /* 0x000fe4000ff5e0ff */
[----:B------:R-:W2:Y:S03]  /*1340*/  LDG.E.U8 R3, desc[UR8][R2.64] ;  /* 0x0000000802037981 */ /* 0x000ea6000c1e1100 */
[----:B------:R-:W-:Y:S01]  /*1350*/  IMAD.X R15, RZ, RZ, UR15, P2 ;  /* 0x0000000fff0f7e24 */ /* 0x000fe200090e06ff */
[----:B------:R-:W3:Y:S05]  /*1360*/  LDG.E.U8 R13, desc[UR8][R12.64] ;  /* 0x000000080c0d7981 */ /* 0x000eea000c1e1100 */
        /* <DEDUP_REMOVED lines=11> */
[----:B------:R-:W-:Y:S01]  /*1420*/  VIADD R11, R11, UR6 ;  /* 0x000000060b0b7c36 */ /* 0x000fe20008000000 */
[C---:B------:R-:W-:Y:S02]  /*1430*/  IADD3 R2, P2, PT, R9.reuse, UR14, RZ ;  /* 0x0000000e09027c10 */ /* 0x040fe4000ff5e0ff */
[C---:B------:R-:W-:Y:S01]  /*1440*/  IADD3 R14, PT, PT, R9.reuse, 0x1, RZ ;  /* 0x00000001090e7810 */ /* 0x040fe20007ffe0ff */
[----:B------:R-:W-:Y:S01]  /*1450*/  VIADD R9, R9, UR6 ;  /* 0x0000000609097c36 */ /* 0x000fe20008000000 */
[----:B------:R-:W-:Y:S02]  /*1460*/  IADD3.X R21, PT, PT, RZ, UR15, RZ, P1, !PT ;  /* 0x0000000fff157c10 */ /* 0x000fe40008ffe4ff */
[----:B0-----:R-:W-:Y:S01]  /*1470*/  IADD3.X R3, PT, PT, RZ, UR15, RZ, P2, !PT ;  /* 0x0000000fff037c10 */ /* 0x001fe200097fe4ff */
[----:B------:R-:W-:Y:S01]  /*1480*/  VIADD R16, R9, 0x1 ;  /* 0x0000000109107836 */ /* 0x000fe20000000000 */
[----:B------:R-:W-:-:S02]  /*1490*/  IADD3 R12, P1, PT, R11, UR14, RZ ;  /* 0x0000000e0b0c7c10 */ /* 0x000fc4000ff3e0ff */
[----:B------:R-:W-:Y:S01]  /*14a0*/  IADD3 R14, P2, PT, R14, UR14, RZ ;  /* 0x0000000e0e0e7c10 */ /* 0x000fe2000ff5e0ff */
[----:B------:R-:W2:Y:S02]  /*14b0*/  LDG.E.U8 R21, desc[UR8][R20.64] ;  /* 0x0000000814157981 */ /* 0x000ea4000c1e1100 */
[----:B------:R-:W-:Y:S01]  /*14c0*/  IMAD.X R13, RZ, RZ, UR15, P1 ;  /* 0x0000000fff0d7e24 */ /* 0x000fe200088e06ff */
[----:B------:R-:W-:Y:S01]  /*14d0*/  IADD3.X R15, PT, PT, RZ, UR15, RZ, P2, !PT ;  /* 0x0000000fff0f7c10 */ /* 0x000fe200097fe4ff */
[----:B------:R-:W3:Y:S01]  /*14e0*/  LDG.E.U8 R3, desc[UR8][R2.64] ;  /* 0x0000000802037981 */ /* 0x000ee2000c1e1100 */
[----:B------:R-:W-:Y:S02]  /*14f0*/  IADD3 R16, P2, PT, R16, UR14, RZ ;  /* 0x0000000e10107c10 */ /* 0x000fe4000ff5e0ff */
[----:B------:R-:W-:Y:S01]  /*1500*/  IADD3 R18, P1, PT, R9, UR14, RZ ;  /* 0x0000000e09127c10 */ /* 0x000fe2000ff3e0ff */
[----:B------:R-:W4:Y:S01]  /*1510*/  LDG.E.U8 R13, desc[UR8][R12.64] ;  /* 0x000000080c0d7981 */ /* 0x000f22000c1e1100 */
[----:B------:R-:W-:-:S03]  /*1520*/  IADD3.X R17, PT, PT, RZ, UR15, RZ, P2, !PT ;  /* 0x0000000fff117c10 */ /* 0x000fc600097fe4ff */
[----:B------:R-:W-:Y:S01]  /*1530*/  IMAD.X R19, RZ, RZ, UR15, P1 ;  /* 0x0000000fff137e24 */ /* 0x000fe200088e06ff */
[----:B------:R-:W5:Y:S04]  /*1540*/  LDG.E.U8 R15, desc[UR8][R14.64] ;  /* 0x000000080e0f7981 */ /* 0x000f68000c1e1100 */
[----:B------:R-:W4:Y:S04]  /*1550*/  LDG.E.U8 R17, desc[UR8][R16.64] ;  /* 0x0000000810117981 */ /* 0x000f28000c1e1100 */
[----:B------:R-:W4:Y:S04]  /*1560*/  LDG.E.U8 R19, desc[UR8][R18.64] ;  /* 0x0000000812137981 */ /* 0x000f28000c1e1100 */
[----:B--2---:R2:W-:Y:S04]  /*1570*/  STS.U8 [R6+UR10+0x30f], R21 ;  /* 0x00030f1506007988 */ /* 0x0045e8000800000a */
[----:B-----5:R2:W-:Y:S04]  /*1580*/  STS.U8 [R6+UR4+0x30f], R15 ;  /* 0x00030f0f06007988 */ /* 0x0205e80008000004 */
[----:B---3--:R2:W-:Y:S04]  /*1590*/  STS.U8 [R6+UR5+0x30f], R3 ;  /* 0x00030f0306007988 */ /* 0x0085e80008000005 */
[----:B----4-:R2:W-:Y:S04]  /*15a0*/  STS.U8 [R6+UR10+0x310], R13 ;  /* 0x0003100d06007988 */ /* 0x0105e8000800000a */
[----:B------:R2:W-:Y:S04]  /*15b0*/  STS.U8 [R6+UR4+0x310], R17 ;  /* 0x0003101106007988 */ /* 0x0005e80008000004 */
[----:B------:R2:W-:Y:S01]  /*15c0*/  STS.U8 [R6+UR5+0x310], R19 ;  /* 0x0003101306007988 */ /* 0x0005e20008000005 */
[----:B------:R-:W-:Y:S05]  /*15d0*/  BRA `(.L_x_11) ;  /* 0x0000000000847947 */ /* 0x000fea0003800000 */
.L_x_10:
[----:B------:R-:W-:-:S09]  /*15e0*/  UISETP.NE.AND UP0, UPT, UR12, URZ, UPT ;  /* 0x000000ff0c00728c */ /* 0x000fd2000bf05270 */
[----:B------:R-:W-:Y:S05]  /*15f0*/  BRA.U !UP0, `(.L_x_11) ;  /* 0x00000001087c7547 */ /* 0x000fea000b800000 */
[----:B------:R-:W-:-:S05]  /*1600*/  IADD3 R0, PT, PT, R0, -0x2, RZ ;  /* 0xfffffffe00007810 */ /* 0x000fca0007ffe0ff */
[----:B------:R-:W-:-:S04]  /*1610*/  IMAD R0, R0, UR6, RZ ;  /* 0x0000000600007c24 */ /* 0x000fc8000f8e02ff */
[C---:B------:R-:W-:Y:S01]  /*1620*/  VIADD R2, R0.reuse, 0x2 ;  /* 0x0000000200027836 */ /* 0x040fe20000000000 */
[C---:B------:R-:W-:Y:S02]  /*1630*/  IADD3 R18, P2, PT, R0.reuse, UR14, RZ ;  /* 0x0000000e00127c10 */ /* 0x040fe4000ff5e0ff */
[C---:B------:R-:W-:Y:S01]  /*1640*/  IADD3 R14, PT, PT, R0.reuse, 0x1, RZ ;  /* 0x00000001000e7810 */ /* 0x040fe20007ffe0ff */
[----:B------:R-:W-:Y:S01]  /*1650*/  VIADD R0, R0, UR6 ;  /* 0x0000000600007c36 */ /* 0x000fe20008000000 */
[C---:B------:R-:W-:Y:S01]  /*1660*/  IADD3 R12, P1, PT, R2.reuse, UR14, RZ ;  /* 0x0000000e020c7c10 */ /* 0x040fe2000ff3e0ff */
[----:B------:R-:W-:Y:S01]  /*1670*/  IMAD.X R19, RZ, RZ, UR15, P2 ;  /* 0x0000000fff137e24 */ /* 0x000fe200090e06ff */
[----:B------:R-:W-:Y:S01]  /*1680*/  IADD3 R2, PT, PT, R2, UR6, RZ ;  /* 0x0000000602027c10 */ /* 0x000fe2000fffe0ff */
[----:B------:R-:W-:Y:S01]  /*1690*/  VIADD R16, R0, 0x1 ;  /* 0x0000000100107836 */ /* 0x000fe20000000000 */
[----:B0-----:R-:W-:Y:S02]  /*16a0*/  IADD3.X R13, PT, PT, RZ, UR15, RZ, P1, !PT ;  /* 0x0000000fff0d7c10 */ /* 0x001fe40008ffe4ff */
[----:B------:R-:W-:Y:S01]  /*16b0*/  IADD3 R2, P2, PT, R2, UR14, RZ ;  /* 0x0000000e02027c10 */ /* 0x000fe2000ff5e0ff */
[----:B------:R-:W2:Y:S01]  /*16c0*/  LDG.E.U8 R18, desc[UR8][R18.64] ;  /* 0x0000000812127981 */ /* 0x000ea2000c1e1100 */
[----:B------:R-:W-:-:S03]  /*16d0*/  IADD3 R14, P1, PT, R14, UR14, RZ ;  /* 0x0000000e0e0e7c10 */ /* 0x000fc6000ff3e0ff */
[----:B------:R-:W-:Y:S01]  /*16e0*/  IMAD.X R3, RZ, RZ, UR15, P2 ;  /* 0x0000000fff037e24 */ /* 0x000fe200090e06ff */
[----:B------:R-:W-:Y:S01]  /*16f0*/  IADD3.X R15, PT, PT, RZ, UR15, RZ, P1, !PT ;  /* 0x0000000fff0f7c10 */ /* 0x000fe20008ffe4ff */
[----:B------:R-:W3:Y:S01]  /*1700*/  LDG.E.U8 R12, desc[UR8][R12.64] ;  /* 0x000000080c0c7981 */ /* 0x000ee2000c1e1100 */
[----:B------:R-:W-:Y:S02]  /*1710*/  IADD3 R20, P2, PT, R0, UR14, RZ ;  /* 0x0000000e00147c10 */ /* 0x000fe4000ff5e0ff */
        /* <DEDUP_REMOVED lines=13> */
.L_x_11:
[----:B------:R-:W-:Y:S05]  /*17f0*/  BSYNC.RECONVERGENT B0 ;  /* 0x0000000000007941 */ /* 0x000fea0003800200 */
.L_x_9:
[----:B------:R-:W-:-:S04]  /*1800*/  ISETP.GE.AND P1, PT, R10, R7, PT ;  /* 0x000000070a00720c */ /* 0x000fc80003f26270 */
[----:B-12---:R-:W-:-:S09]  /*1810*/  P2R R14, PR, RZ, 0x2 ;  /* 0x00000002ff0e7803 */ /* 0x006fd20000000000 */
[----:B------:R-:W-:Y:S05]  /*1820*/  @P1 BRA `(.L_x_12) ;  /* 0x00000004005c1947 */ /* 0x000fea0003800000 */
[----:B------:R-:W1:Y:S01]  /*1830*/  LDCU UR6, c[0x0][0x398] ;  /* 0x00007300ff0677ac */ /* 0x000e620008000800 */
[----:B------:R-:W-:Y:S01]  /*1840*/  IMAD R0, R10, UR11, R5 ;  /* 0x0000000b0a007c24 */ /* 0x000fe2000f8e0205 */
[----:B------:R-:W2:Y:S03]  /*1850*/  LDCU.64 UR14, c[0x0][0x380] ;  /* 0x00007000ff0e77ac */ /* 0x000ea60008000a00 */
[----:B-1----:R-:W-:-:S04]  /*1860*/  IMAD R9, R0, UR6, RZ ;  /* 0x0000000600097c24 */ /* 0x002fc8000f8e02ff */
[C---:B------:R-:W-:Y:S01]  /*1870*/  VIADD R16, R9.reuse, 0x1 ;  /* 0x0000000109107836 */ /* 0x040fe20000000000 */
[----:B------:R-:W-:-:S04]  /*1880*/  IADD3 R11, PT, PT, R9, 0x2, RZ ;  /* 0x00000002090b7810 */ /* 0x000fc80007ffe0ff */
[----:B--2---:R-:W-:-:S04]  /*1890*/  IADD3 R12, P1, PT, R11, UR14, RZ ;  /* 0x0000000e0b0c7c10 */ /* 0x004fc8000ff3e0ff */
[----:B0--3--:R-:W-:Y:S02]  /*18a0*/  IADD3.X R13, PT, PT, RZ, UR15, RZ, P1, !PT ;  /* 0x0000000fff0d7c10 */ /* 0x009fe40008ffe4ff */
[----:B------:R-:W-:-:S04]  /*18b0*/  IADD3 R16, P1, PT, R16, UR14, RZ ;  /* 0x0000000e10107c10 */ /* 0x000fc8000ff3e0ff */
[----:B------:R-:W2:Y:S01]  /*18c0*/  LDG.E.U8 R13, desc[UR8][R12.64] ;  /* 0x000000080c0d7981 */ /* 0x000ea2000c1e1100 */
[----:B------:R-:W-:Y:S01]  /*18d0*/  IMAD.X R17, RZ, RZ, UR15, P1 ;  /* 0x0000000fff117e24 */ /* 0x000fe200088e06ff */
[----:B------:R-:W-:-:S04]  /*18e0*/  IADD3 R2, P1, PT, R9, UR14, RZ ;  /* 0x0000000e09027c10 */ /* 0x000fc8000ff3e0ff */
[----:B------:R-:W-:Y:S01]  /*18f0*/  IADD3.X R3, PT, PT, RZ, UR15, RZ, P1, !PT ;  /* 0x0000000fff037c10 */ /* 0x000fe20008ffe4ff */
[----:B------:R-:W3:Y:S05]  /*1900*/  LDG.E.U8 R17, desc[UR8][R16.64] ;  /* 0x0000000810117981 */ /* 0x000eea000c1e1100 */
[----:B------:R-:W4:Y:S01]  /*1910*/  LDG.E.U8 R3, desc[UR8][R2.64] ;  /* 0x0000000802037981 */ /* 0x000f22000c1e1100 */
[----:B------:R-:W-:Y:S01]  /*1920*/  ISETP.NE.AND P1, PT, R6, RZ, PT ;  /* 0x000000ff0600720c */ /* 0x000fe20003f25270 */
[----:B------:R-:W-:Y:S02]  /*1930*/  BSSY.RECONVERGENT B0, `(.L_x_12) ;  /* 0x0000046000007945 */ /* 0x000fe40003800200 */
[----:B--2---:R0:W-:Y:S04]  /*1940*/  STS.U8 [R6+UR10+0x412], R13 ;  /* 0x0004120d06007988 */ /* 0x0041e8000800000a */
[----:B---3--:R0:W-:Y:S04]  /*1950*/  STS.U8 [R6+UR4+0x412], R17 ;  /* 0x0004121106007988 */ /* 0x0081e80008000004 */
[----:B----4-:R0:W-:Y:S02]  /*1960*/  STS.U8 [R6+UR5+0x412], R3 ;  /* 0x0004120306007988 */ /* 0x0101e40008000005 */
[----:B------:R-:W-:Y:S05]  /*1970*/  @!P1 BRA `(.L_x_13) ;  /* 0x0000000000809947 */ /* 0x000fea0003800000 */
[----:B------:R-:W-:Y:S05]  /*1980*/  @!P0 BRA `(.L_x_14) ;  /* 0x0000000400008947 */ /* 0x000fea0003800000 */
[----:B------:R-:W-:Y:S01]  /*1990*/  IADD3 R9, PT, PT, R9, UR6, RZ ;  /* 0x0000000609097c10 */ /* 0x000fe2000fffe0ff */
[----:B------:R-:W-:-:S03]  /*19a0*/  VIADD R11, R11, UR6 ;  /* 0x000000060b0b7c36 */ /* 0x000fc60008000000 */
[C---:B------:R-:W-:Y:S01]  /*19b0*/  IADD3 R2, P1, PT, R9.reuse, UR14, RZ ;  /* 0x0000000e09027c10 */ /* 0x040fe2000ff3e0ff */
[----:B------:R-:W-:Y:S01]  /*19c0*/  VIADD R16, R9, 0x1 ;  /* 0x0000000109107836 */ /* 0x000fe20000000000 */
[----:B------:R-:W-:Y:S02]  /*19d0*/  IADD3 R22, P0, PT, R11, UR14, RZ ;  /* 0x0000000e0b167c10 */ /* 0x000fe4000ff1e0ff */
[----:B------:R-:W-:Y:S01]  /*19e0*/  IADD3 R9, PT, PT, R9, UR6, RZ ;  /* 0x0000000609097c10 */ /* 0x000fe2000fffe0ff */
[----:B0-----:R-:W-:Y:S01]  /*19f0*/  IMAD.X R3, RZ, RZ, UR15, P1 ;  /* 0x0000000fff037e24 */ /* 0x001fe200088e06ff */
[----:B------:R-:W-:Y:S01]  /*1a00*/  IADD3 R11, PT, PT, R11, UR6, RZ ;  /* 0x000000060b0b7c10 */ /* 0x000fe2000fffe0ff */
[----:B------:R-:W-:Y:S01]  /*1a10*/  IMAD.X R23, RZ, RZ, UR15, P0 ;  /* 0x0000000fff177e24 */ /* 0x000fe200080e06ff */
[----:B------:R-:W-:Y:S02]  /*1a20*/  IADD3 R16, P1, PT, R16, UR14, RZ ;  /* 0x0000000e10107c10 */ /* 0x000fe4000ff3e0ff */
[----:B------:R-:W-:Y:S01]  /*1a30*/  IADD3 R18, PT, PT, R9, 0x1, RZ ;  /* 0x0000000109127810 */ /* 0x000fe20007ffe0ff */
[----:B------:R-:W2:Y:S01]  /*1a40*/  LDG.E.U8 R3, desc[UR8][R2.64] ;  /* 0x0000000802037981 */ /* 0x000ea2000c1e1100 */
[----:B------:R-:W-:Y:S01]  /*1a50*/  IADD3 R12, P0, PT, R11, UR14, RZ ;  /* 0x0000000e0b0c7c10 */ /* 0x000fe2000ff1e0ff */
[----:B------:R-:W-:Y:S01]  /*1a60*/  IMAD.X R17, RZ, RZ, UR15, P1 ;  /* 0x0000000fff117e24 */ /* 0x000fe200088e06ff */
[----:B------:R-:W-:Y:S01]  /*1a70*/  IADD3 R18, P1, PT, R18, UR14, RZ ;  /* 0x0000000e12127c10 */ /* 0x000fe2000ff3e0ff */
[----:B------:R-:W3:Y:S01]  /*1a80*/  LDG.E.U8 R23, desc[UR8][R22.64] ;  /* 0x0000000816177981 */ /* 0x000ee2000c1e1100 */
[----:B------:R-:W-:-:S02]  /*1a90*/  IADD3.X R13, PT, PT, RZ, UR15, RZ, P0, !PT ;  /* 0x0000000fff0d7c10 */ /* 0x000fc400087fe4ff */
[----:B------:R-:W-:Y:S01]  /*1aa0*/  IADD3 R20, P0, PT, R9, UR14, RZ ;  /* 0x0000000e09147c10 */ /* 0x000fe2000ff1e0ff */
[----:B------:R-:W-:Y:S01]  /*1ab0*/  IMAD.X R19, RZ, RZ, UR15, P1 ;  /* 0x0000000fff137e24 */ /* 0x000fe200088e06ff */
[----:B------:R-:W4:Y:S02]  /*1ac0*/  LDG.E.U8 R17, desc[UR8][R16.64] ;  /* 0x0000000810117981 */ /* 0x000f24000c1e1100 */
[----:B------:R-:W-:Y:S02]  /*1ad0*/  IADD3.X R21, PT, PT, RZ, UR15, RZ, P0, !PT ;  /* 0x0000000fff157c10 */ /* 0x000fe400087fe4ff */
        /* <DEDUP_REMOVED lines=10> */
.L_x_13:
[----:B------:R-:W-:-:S09]  /*1b80*/  UISETP.NE.AND UP0, UPT, UR12, URZ, UPT ;  /* 0x000000ff0c00728c */ /* 0x000fd2000bf05270 */
[----:B------:R-:W-:Y:S05]  /*1b90*/  BRA.U !UP0, `(.L_x_14) ;  /* 0x00000001087c7547 */ /* 0x000fea000b800000 */
[----:B------:R-:W-:-:S04]  /*1ba0*/  VIADD R0, R0, 0xfffffffe ;  /* 0xfffffffe00007836 */ /* 0x000fc80000000000 */
[----:B------:R-:W-:-:S04]  /*1bb0*/  IMAD R0, R0, UR6, RZ ;  /* 0x0000000600007c24 */ /* 0x000fc8000f8e02ff */
[C---:B------:R-:W-:Y:S01]  /*1bc0*/  VIADD R16, R0.reuse, 0x1 ;  /* 0x0000000100107836 */ /* 0x040fe20000000000 */
[C---:B0-----:R-:W-:Y:S02]  /*1bd0*/  IADD3 R3, PT, PT, R0.reuse, 0x2, RZ ;  /* 0x0000000200037810 */ /* 0x041fe40007ffe0ff */
[C---:B------:R-:W-:Y:S02]  /*1be0*/  IADD3 R20, P1, PT, R0.reuse, UR14, RZ ;  /* 0x0000000e00147c10 */ /* 0x040fe4000ff3e0ff */
[C---:B------:R-:W-:Y:S01]  /*1bf0*/  IADD3 R2, P0, PT, R3.reuse, UR14, RZ ;  /* 0x0000000e03027c10 */ /* 0x040fe2000ff1e0ff */
[----:B------:R-:W-:Y:S01]  /*1c00*/  VIADD R12, R3, UR6 ;  /* 0x00000006030c7c36 */ /* 0x000fe20008000000 */
[----:B------:R-:W-:Y:S02]  /*1c10*/  IADD3 R0, PT, PT, R0, UR6, RZ ;  /* 0x0000000600007c10 */ /* 0x000fe4000fffe0ff */
[----:B------:R-:W-:Y:S01]  /*1c20*/  IADD3.X R21, PT, PT, RZ, UR15, RZ, P1, !PT ;  /* 0x0000000fff157c10 */ /* 0x000fe20008ffe4ff */
[----:B------:R-:W-:Y:S01]  /*1c30*/  IMAD.X R3, RZ, RZ, UR15, P0 ;  /* 0x0000000fff037e24 */ /* 0x000fe200080e06ff */
[----:B------:R-:W-:-:S02]  /*1c40*/  IADD3 R16, P0, PT, R16, UR14, RZ ;  /* 0x0000000e10107c10 */ /* 0x000fc4000ff1e0ff */
[----:B------:R-:W-:Y:S01]  /*1c50*/  IADD3 R18, PT, PT, R0, 0x1, RZ ;  /* 0x0000000100127810 */ /* 0x000fe20007ffe0ff */
[----:B------:R-:W2:Y:S01]  /*1c60*/  LDG.E.U8 R20, desc[UR8][R20.64] ;  /* 0x0000000814147981 */ /* 0x000ea2000c1e1100 */
        /* <DEDUP_REMOVED lines=18> */
.L_x_14:
[----:B------:R-:W-:Y:S05]  /*1d90*/  BSYNC.RECONVERGENT B0 ;  /* 0x0000000000007941 */ /* 0x000fea0003800200 */
.L_x_12:
[----:B------:R-:W-:Y:S01]  /*1da0*/  VIADD R0, R5, 0xfffffffe ;  /* 0xfffffffe05007836 */ /* 0x000fe20000000000 */
[----:B------:R-:W-:Y:S01]  /*1db0*/  BAR.SYNC.DEFER_BLOCKING 0x0 ;  /* 0x0000000000007b1d */ /* 0x000fe20000010000 */
[----:B01-3--:R-:W-:-:S03]  /*1dc0*/  CS2R R2, SRZ ;  /* 0x0000000000027805 */ /* 0x00bfc6000001ff00 */
[----:B------:R-:W-:Y:S01]  /*1dd0*/  ISETP.GE.AND P0, PT, R0, UR11, PT ;  /* 0x0000000b00007c0c */ /* 0x000fe2000bf06270 */
[----:B------:R-:W-:Y:S01]  /*1de0*/  HFMA2 R0, -RZ, RZ, 0, 0 ;  /* 0x00000000ff007431 */ /* 0x000fe200000001ff */
[----:B------:R-:W-:Y:S02]  /*1df0*/  BSSY.RECONVERGENT B0, `(.L_x_15) ;  /* 0x0000011000007945 */ /* 0x000fe40003800200 */
[----:B------:R-:W-:-:S04]  /*1e00*/  ISETP.LT.OR P1, PT, R5, 0x2, P0 ;  /* 0x000000020500780c */ /* 0x000fc80000721670 */
[----:B------:R-:W-:Y:S02]  /*1e10*/  P2R R9, PR, RZ, 0x2 ;  /* 0x00000002ff097803 */ /* 0x000fe40000000000 */
[----:B------:R-:W-:-:S04]  /*1e20*/  PLOP3.LUT P1, PT, P1, P6, PT, 0xf8, 0x8f ;  /* 0x00000000008f781c */ /* 0x000fc80000f2df70 */
[----:B------:R-:W-:-:S09]  /*1e30*/  P2R R15, PR, RZ, 0x2 ;  /* 0x00000002ff0f7803 */ /* 0x000fd20000000000 */
[----:B------:R-:W-:Y:S05]  /*1e40*/  @P1 BRA `(.L_x_16) ;  /* 0x00000000002c1947 */ /* 0x000fea0003800000 */
[----:B------:R-:W0:Y:S01]  /*1e50*/  LDS.U8 R0, [R6+UR10] ;  /* 0x0000000a06007984 */ /* 0x000e220008000000 */
[----:B------:R-:W1:Y:S03]  /*1e60*/  LDCU.U8 UR6, c[0x3][URZ] ;  /* 0x00c00000ff0677ac */ /* 0x000e660008000000 */
[----:B------:R-:W2:Y:S04]  /*1e70*/  LDS.U8 R2, [R6+UR4] ;  /* 0x0000000406027984 */ /* 0x000ea80008000000 */
[----:B------:R-:W3:Y:S01]  /*1e80*/  LDS.U8 R3, [R6+UR5] ;  /* 0x0000000506037984 */ /* 0x000ee20008000000 */
[----:B-1----:R-:W-:-:S06]  /*1e90*/  UPRMT UR6, UR6, 0x8880, URZ ;  /* 0x0000888006067896 */ /* 0x002fcc00080000ff */
[----:B0-----:R-:W-:Y:S02]  /*1ea0*/  IMAD R0, R0, UR6, RZ ;  /* 0x0000000600007c24 */ /* 0x001fe4000f8e02ff */
[----:B--2---:R-:W-:Y:S02]  /*1eb0*/  IMAD R2, R2, UR6, RZ ;  /* 0x0000000602027c24 */ /* 0x004fe4000f8e02ff */
[----:B---3--:R-:W-:Y:S01]  /*1ec0*/  IMAD R11, R3, UR6, RZ ;  /* 0x00000006030b7c24 */ /* 0x008fe2000f8e02ff */
[----:B------:R-:W-:Y:S02]  /*1ed0*/  I2FP.F32.S32 R3, R0 ;  /* 0x0000000000037245 */ /* 0x000fe40000201400 */
[----:B------:R-:W-:Y:S02]  /*1ee0*/  I2FP.F32.S32 R2, R2 ;  /* 0x0000000200027245 */ /* 0x000fe40000201400 */
[----:B------:R-:W-:-:S07]  /*1ef0*/  I2FP.F32.S32 R0, R11 ;  /* 0x0000000b00007245 */ /* 0x000fce0000201400 */
.L_x_16:
[----:B------:R-:W-:Y:S05]  /*1f00*/  BSYNC.RECONVERGENT B0 ;  /* 0x0000000000007941 */ /* 0x000fea0003800200 */
.L_x_15:
[C---:B------:R-:W-:Y:S01]  /*1f10*/  ISETP.GT.AND P2, PT, R5.reuse, UR11, PT ;  /* 0x0000000b05007c0c */ /* 0x040fe2000bf44270 */
[----:B------:R-:W-:Y:S03]  /*1f20*/  BSSY.RECONVERGENT B0, `(.L_x_17) ;  /* 0x0000012000007945 */ /* 0x000fe60003800200 */
[----:B------:R-:W-:-:S04]  /*1f30*/  ISETP.LT.OR P2, PT, R5, 0x1, P2 ;  /* 0x000000010500780c */ /* 0x000fc80001741670 */
[----:B------:R-:W-:-:S04]  /*1f40*/  PLOP3.LUT P0, PT, P2, P6, PT, 0xf8, 0x8f ;  /* 0x00000000008f781c */ /* 0x000fc8000170df70 */
[----:B------:R-:W-:-:S09]  /*1f50*/  P2R R16, PR, RZ, 0x1 ;  /* 0x00000001ff107803 */ /* 0x000fd20000000000 */
[----:B------:R-:W-:Y:S05]  /*1f60*/  @P0 BRA `(.L_x_18) ;  /* 0x0000000000340947 */ /* 0x000fea0003800000 */
[----:B------:R-:W0:Y:S01]  /*1f70*/  LDS.U8 R11, [R6+UR10+0x1] ;  /* 0x0000010a060b7984 */ /* 0x000e220008000000 */
[----:B------:R-:W0:Y:S03]  /*1f80*/  LDCU.S8 UR6, c[0x3][0x5] ;  /* 0x00c000a0ff0677ac */ /* 0x000e260008000200 */
[----:B------:R-:W1:Y:S04]  /*1f90*/  LDS.U8 R12, [R6+UR4+0x1] ;  /* 0x00000104060c7984 */ /* 0x000e680008000000 */
[----:B------:R-:W2:Y:S01]  /*1fa0*/  LDS.U8 R13, [R6+UR5+0x1] ;  /* 0x00000105060d7984 */ /* 0x000ea20008000000 */
[----:B0-----:R-:W-:Y:S02]  /*1fb0*/  IMAD R11, R11, UR6, RZ ;  /* 0x000000060b0b7c24 */ /* 0x001fe4000f8e02ff */
[----:B-1----:R-:W-:-:S03]  /*1fc0*/  IMAD R17, R12, UR6, RZ ;  /* 0x000000060c117c24 */ /* 0x002fc6000f8e02ff */
[----:B------:R-:W-:Y:S01]  /*1fd0*/  I2FP.F32.S32 R12, R11 ;  /* 0x0000000b000c7245 */ /* 0x000fe20000201400 */
[----:B--2---:R-:W-:Y:S01]  /*1fe0*/  IMAD R13, R13, UR6, RZ ;  /* 0x000000060d0d7c24 */ /* 0x004fe2000f8e02ff */
[----:B------:R-:W-:-:S03]  /*1ff0*/  I2FP.F32.S32 R17, R17 ;  /* 0x0000001100117245 */ /* 0x000fc60000201400 */
[----:B------:R-:W-:Y:S01]  /*2000*/  FADD R3, R3, R12 ;  /* 0x0000000c03037221 */ /* 0x000fe20000000000 */
[----:B------:R-:W-:Y:S01]  /*2010*/  I2FP.F32.S32 R13, R13 ;  /* 0x0000000d000d7245 */ /* 0x000fe20000201400 */
[----:B------:R-:W-:-:S04]  /*2020*/  FADD R2, R2, R17 ;  /* 0x0000001102027221 */ /* 0x000fc80000000000 */
[----:B------:R-:W-:-:S07]  /*2030*/  FADD R0, R0, R13 ;  /* 0x0000000d00007221 */ /* 0x000fce0000000000 */
.L_x_18:
[----:B------:R-:W-:Y:S05]  /*2040*/  BSYNC.RECONVERGENT B0 ;  /* 0x0000000000007941 */ /* 0x000fea0003800200 */
.L_x_17:
[C---:B------:R-:W-:Y:S01]  /*2050*/  ISETP.GE.AND P0, PT, R5.reuse, UR11, PT ;  /* 0x0000000b05007c0c */ /* 0x040fe2000bf06270 */
[----:B------:R-:W-:Y:S01]  /*2060*/  BSSY.RECONVERGENT B0, `(.L_x_19) ;  /* 0x0000014000007945 */ /* 0x000fe20003800200 */
[C---:B------:R-:W-:Y:S02]  /*2070*/  VIADD R20, R5.reuse, 0x1 ;  /* 0x0000000105147836 */ /* 0x040fe40000000000 */
[----:B------:R-:W-:-:S04]  /*2080*/  ISETP.LT.OR P1, PT, R5, RZ, P0 ;  /* 0x000000ff0500720c */ /* 0x000fc80000721670 */
[----:B------:R-:W-:Y:S02]  /*2090*/  P2R R19, PR, RZ, 0x2 ;  /* 0x00000002ff137803 */ /* 0x000fe40000000000 */
        /* <DEDUP_REMOVED lines=16> */
.L_x_20:
[----:B------:R-:W-:Y:S05]  /*21a0*/  BSYNC.RECONVERGENT B0 ;  /* 0x0000000000007941 */ /* 0x000fea0003800200 */
.L_x_19:
[----:B------:R-:W-:Y:S01]  /*21b0*/  ISETP.GE.AND P1, PT, R20, UR11, PT ;  /* 0x0000000b14007c0c */ /* 0x000fe2000bf26270 */
[----:B------:R-:W-:Y:S01]  /*21c0*/  BSSY.RECONVERGENT B0, `(.L_x_21) ;  /* 0x0000013000007945 */ /* 0x000fe20003800200 */
[C---:B------:R-:W-:Y:S02]  /*21d0*/  IADD3 R21, PT, PT, R5.reuse, 0x2, RZ ;  /* 0x0000000205157810 */ /* 0x040fe40007ffe0ff */
[----:B------:R-:W-:-:S04]  /*21e0*/  ISETP.LT.OR P1, PT, R5, -0x1, P1 ;  /* 0xffffffff0500780c */ /* 0x000fc80000f21670 */
        /* <DEDUP_REMOVED lines=16> */
.L_x_22:
[----:B------:R-:W-:Y:S05]  /*22f0*/  BSYNC.RECONVERGENT B0 ;  /* 0x0000000000007941 */ /* 0x000fea0003800200 */
.L_x_21:
[----:B------:R-:W-:Y:S01]  /*2300*/  ISETP.GE.AND P0, PT, R21, UR11, PT ;  /* 0x0000000b15007c0c */ /* 0x000fe2000bf06270 */
[----:B------:R-:W-:Y:S01]  /*2310*/  BSSY.RECONVERGENT B0, `(.L_x_23) ;  /* 0x0000018000007945 */ /* 0x000fe20003800200 */
[----:B------:R-:W-:Y:S02]  /*2320*/  P2R R11, PR, RZ, 0x2 ;  /* 0x00000002ff0b7803 */ /* 0x000fe40000000000 */
[----:B------:R-:W-:Y:S02]  /*2330*/  ISETP.LT.OR P0, PT, R5, -0x2, P0 ;  /* 0xfffffffe0500780c */ /* 0x000fe40000701670 */
[----:B------:R-:W-:Y:S02]  /*2340*/  ISETP.NE.AND P1, PT, R19, RZ, PT ;  /* 0x000000ff1300720c */ /* 0x000fe40003f25270 */
[----:B------:R-:W-:Y:S02]  /*2350*/  PLOP3.LUT P6, PT, P0, P6, PT, 0xf8, 0x8f ;  /* 0x00000000008f781c */ /* 0x000fe400007cdf70 */
[----:B------:R-:W-:-:S02]  /*2360*/  PLOP3.LUT P1, PT, P1, P5, PT, 0xf8, 0x8f ;  /* 0x00000000008f781c */ /* 0x000fc40000f2bf70 */
[----:B------:R-:W-:Y:S02]  /*2370*/  P2R R19, PR, RZ, 0x40 ;  /* 0x00000040ff137803 */ /* 0x000fe40000000000 */
[----:B------:R-:W-:Y:S02]  /*2380*/  P2R R12, PR, RZ, 0x2 ;  /* 0x00000002ff0c7803 */ /* 0x000fe40000000000 */
[----:B------:R-:W-:-:S05]  /*2390*/  ISETP.NE.AND P1, PT, R11, RZ, PT ;  /* 0x000000ff0b00720c */ /* 0x000fca0003f25270 */
[----:B------:R-:W-:Y:S08]  /*23a0*/  @P6 BRA `(.L_x_24) ;  /* 0x0000000000386947 */ /* 0x000ff00003800000 */
[----:B------:R-:W0:Y:S01]  /*23b0*/  LDS.U8 R11, [R6+UR10+0x4] ;  /* 0x0000040a060b7984 */ /* 0x000e220008000000 */
[----:B------:R-:W1:Y:S03]  /*23c0*/  LDCU.U8 UR6, c[0x3][0x14] ;  /* 0x00c00280ff0677ac */ /* 0x000e660008000000 */
[----:B------:R-:W2:Y:S04]  /*23d0*/  LDS.U8 R13, [R6+UR4+0x4] ;  /* 0x00000404060d7984 */ /* 0x000ea80008000000 */
[----:B------:R-:W3:Y:S01]  /*23e0*/  LDS.U8 R20, [R6+UR5+0x4] ;  /* 0x0000040506147984 */ /* 0x000ee20008000000 */
[----:B-1----:R-:W-:-:S06]  /*23f0*/  UPRMT UR6, UR6, 0x8880, URZ ;  /* 0x0000888006067896 */ /* 0x002fcc00080000ff */
[----:B0-----:R-:W-:Y:S02]  /*2400*/  IMAD R11, R11, UR6, RZ ;  /* 0x000000060b0b7c24 */ /* 0x001fe4000f8e02ff */
[----:B--2---:R-:W-:Y:S02]  /*2410*/  IMAD R13, R13, UR6, RZ ;  /* 0x000000060d0d7c24 */ /* 0x004fe4000f8e02ff */
[----:B---3--:R-:W-:Y:S01]  /*2420*/  IMAD R21, R20, UR6, RZ ;  /* 0x0000000614157c24 */ /* 0x008fe2000f8e02ff */
[----:B------:R-:W-:Y:S02]  /*2430*/  I2FP.F32.S32 R20, R11 ;  /* 0x0000000b00147245 */ /* 0x000fe40000201400 */
[----:B------:R-:W-:Y:S02]  /*2440*/  I2FP.F32.S32 R13, R13 ;  /* 0x0000000d000d7245 */ /* 0x000fe40000201400 */
[----:B------:R-:W-:Y:S01]  /*2450*/  I2FP.F32.S32 R21, R21 ;  /* 0x0000001500157245 */ /* 0x000fe20000201400 */
[----:B------:R-:W-:-:S02]  /*2460*/  FADD R3, R3, R20 ;  /* 0x0000001403037221 */ /* 0x000fc40000000000 */
[----:B------:R-:W-:Y:S02]  /*2470*/  FADD R2, R2, R13 ;  /* 0x0000000d02027221 */ /* 0x000fe40000000000 */
[----:B------:R-:W-:-:S07]  /*2480*/  FADD R0, R0, R21 ;  /* 0x0000001500007221 */ /* 0x000fce0000000000 */
.L_x_24:
[----:B------:R-:W-:Y:S05]  /*2490*/  BSYNC.RECONVERGENT B0 ;  /* 0x0000000000007941 */ /* 0x000fea0003800200 */
.L_x_23:
[----:B------:R-:W-:Y:S01]  /*24a0*/  ISETP.NE.AND P6, PT, R9, RZ, PT ;  /* 0x000000ff0900720c */ /* 0x000fe20003fc5270 */
[----:B------:R-:W-:Y:S03]  /*24b0*/  BSSY.RECONVERGENT B0, `(.L_x_25) ;  /* 0x0000011000007945 */ /* 0x000fe60003800200 */
        /* <DEDUP_REMOVED lines=16> */
.L_x_26:
[----:B------:R-:W-:Y:S05]  /*25c0*/  BSYNC.RECONVERGENT B0 ;  /* 0x0000000000007941 */ /* 0x000fea0003800200 */
.L_x_25:
[----:B------:R-:W-:Y:S01]  /*25d0*/  PLOP3.LUT P6, PT, P2, P5, PT, 0xf8, 0x8f ;  /* 0x00000000008f781c */ /* 0x000fe200017cbf70 */
[----:B------:R-:W-:Y:S03]  /*25e0*/  BSSY.RECONVERGENT B0, `(.L_x_27) ;  /* 0x0000010000007945 */ /* 0x000fe60003800200 */
[----:B------:R-:W-:-:S09]  /*25f0*/  P2R R21, PR, RZ, 0x40 ;  /* 0x00000040ff157803 */ /* 0x000fd20000000000 */
[----:B------:R-:W-:Y:S05]  /*2600*/  @P6 BRA `(.L_x_28) ;  /* 0x0000000000346947 */ /* 0x000fea0003800000 */
[----:B------:R-:W0:Y:S01]  /*2610*/  LDS.U8 R11, [R6+UR10+0x105] ;  /* 0x0001050a060b7984 */ /* 0x000e220008000000 */
[----:B------:R-:W0:Y:S03]  /*2620*/  LDCU.S8 UR6, c[0x3][0x6] ;  /* 0x00c000c0ff0677ac */ /* 0x000e260008000200 */
[----:B------:R-:W1:Y:S04]  /*2630*/  LDS.U8 R13, [R6+UR4+0x105] ;  /* 0x00010504060d7984 */ /* 0x000e680008000000 */
[----:B------:R-:W2:Y:S01]  /*2640*/  LDS.U8 R22, [R6+UR5+0x105] ;  /* 0x0001050506167984 */ /* 0x000ea20008000000 */
[----:B0-----:R-:W-:Y:S02]  /*2650*/  IMAD R11, R11, UR6, RZ ;  /* 0x000000060b0b7c24 */ /* 0x001fe4000f8e02ff */
[----:B-1----:R-:W-:-:S02]  /*2660*/  IMAD R13, R13, UR6, RZ ;  /* 0x000000060d0d7c24 */ /* 0x002fc4000f8e02ff */
[----:B--2---:R-:W-:Y:S01]  /*2670*/  IMAD R23, R22, UR6, RZ ;  /* 0x0000000616177c24 */ /* 0x004fe2000f8e02ff */
[----:B------:R-:W-:Y:S02]  /*2680*/  I2FP.F32.S32 R22, R11 ;  /* 0x0000000b00167245 */ /* 0x000fe40000201400 */
[----:B------:R-:W-:Y:S02]  /*2690*/  I2FP.F32.S32 R13, R13 ;  /* 0x0000000d000d7245 */ /* 0x000fe40000201400 */
[----:B------:R-:W-:Y:S01]  /*26a0*/  I2FP.F32.S32 R23, R23 ;  /* 0x0000001700177245 */ /* 0x000fe20000201400 */
[----:B------:R-:W-:Y:S02]  /*26b0*/  FADD R3, R3, R22 ;  /* 0x0000001603037221 */ /* 0x000fe40000000000 */
[----:B------:R-:W-:Y:S02]  /*26c0*/  FADD R2, R2, R13 ;  /* 0x0000000d02027221 */ /* 0x000fe40000000000 */
[----:B------:R-:W-:-:S07]  /*26d0*/  FADD R0, R0, R23 ;  /* 0x0000001700007221 */ /* 0x000fce0000000000 */
.L_x_28:
[----:B------:R-:W-:Y:S05]  /*26e0*/  BSYNC.RECONVERGENT B0 ;  /* 0x0000000000007941 */ /* 0x000fea0003800200 */
.L_x_27:
[----:B------:R-:W-:Y:S01]  /*26f0*/  ISETP.NE.AND P6, PT, R12, RZ, PT ;  /* 0x000000ff0c00720c */ /* 0x000fe20003fc5270 */
[----:B------:R-:W-:-:S12]  /*2700*/  BSSY.RECONVERGENT B0, `(.L_x_29) ;  /* 0x000000f000007945 */ /* 0x000fd80003800200 */
        /* <DEDUP_REMOVED lines=14> */
.L_x_30:
[----:B------:R-:W-:Y:S05]  /*27f0*/  BSYNC.RECONVERGENT B0 ;  /* 0x0000000000007941 */ /* 0x000fea0003800200 */
.L_x_29:
[----:B------:R-:W-:Y:S01]  /*2800*/  PLOP3.LUT P6, PT, P1, P5, PT, 0xf8, 0x8f ;  /* 0x00000000008f781c */ /* 0x000fe20000fcbf70 */
[----:B------:R-:W-:Y:S03]  /*2810*/  BSSY.RECONVERGENT B0, `(.L_x_31) ;  /* 0x0000014000007945 */ /* 0x000fe60003800200 */
[----:B------:R-:W-:Y:S02]  /*2820*/  P2R R22, PR, RZ, 0x40 ;  /* 0x00000040ff167803 */ /* 0x000fe40000000000 */
[----:B------:R-:W-:Y:S02]  /*2830*/  PLOP3.LUT P6, PT, P0, P5, PT, 0xf8, 0x8f ;  /* 0x00000000008f781c */ /* 0x000fe400007cbf70 */
[----:B------:R-:W-:Y:S02]  /*2840*/  ISETP.NE.AND P5, PT, R22, RZ, PT ;  /* 0x000000ff1600720c */ /* 0x000fe40003fa5270 */
[----:B------:R-:W-:-:S11]  /*2850*/  P2R R23, PR, RZ, 0x40 ;  /* 0x00000040ff177803 */ /* 0x000fd60000000000 */
[----:B------:R-:W-:Y:S05]  /*2860*/  @P5 BRA `(.L_x_32) ;  /* 0x0000000000385947 */ /* 0x000fea0003800000 */
        /* <DEDUP_REMOVED lines=14> */
.L_x_32:
[----:B------:R-:W-:Y:S05]  /*2950*/  BSYNC.RECONVERGENT B0 ;  /* 0x0000000000007941 */ /* 0x000fea0003800200 */
.L_x_31:
[----:B------:R-:W-:Y:S04]  /*2960*/  BSSY.RECONVERGENT B0, `(.L_x_33) ;  /* 0x000000f000007945 */ /* 0x000fe80003800200 */
        /* <DEDUP_REMOVED lines=14> */
.L_x_34:
[----:B------:R-:W-:Y:S05]  /*2a50*/  BSYNC.RECONVERGENT B0 ;  /* 0x0000000000007941 */ /* 0x000fea0003800200 */
.L_x_33:
[----:B------:R-:W-:Y:S01]  /*2a60*/  ISETP.NE.AND P5, PT, R9, RZ, PT ;  /* 0x000000ff0900720c */ /* 0x000fe20003fa5270 */
[----:B------:R-:W-:Y:S03]  /*2a70*/  BSSY.RECONVERGENT B0, `(.L_x_35) ;  /* 0x0000010000007945 */ /* 0x000fe60003800200 */
[----:B------:R-:W-:-:S13]  /*2a80*/  ISETP.GE.OR P5, PT, R4, R7, P5 ;  /* 0x000000070400720c */ /* 0x000fda0002fa6670 */
        /* <DEDUP_REMOVED lines=14> */
.L_x_36:
[----:B------:R-:W-:Y:S05]  /*2b70*/  BSYNC.RECONVERGENT B0 ;  /* 0x0000000000007941 */ /* 0x000fea0003800200 */
.L_x_35:
[----:B------:R-:W-:Y:S01]  /*2b80*/  ISETP.GE.OR P5, PT, R4, R7, P2 ;  /* 0x000000070400720c */ /* 0x000fe200017a6670 */
        /* <DEDUP_REMOVED lines=16> */
.L_x_38:
[----:B------:R-:W-:Y:S05]  /*2c90*/  BSYNC.RECONVERGENT B0 ;  /* 0x0000000000007941 */ /* 0x000fea0003800200 */
.L_x_37:
[C---:B------:R-:W-:Y:S01]  /*2ca0*/  ISETP.GE.OR P5, PT, R5.reuse, UR11, P4 ;  /* 0x0000000b05007c0c */ /* 0x040fe2000a7a6670 */
[----:B------:R-:W-:Y:S03]  /*2cb0*/  BSSY.RECONVERGENT B0, `(.L_x_39) ;  /* 0x0000012000007945 */ /* 0x000fe60003800200 */
[----:B------:R-:W-:-:S04]  /*2cc0*/  ISETP.LT.OR P6, PT, R5, RZ, P5 ;  /* 0x000000ff0500720c */ /* 0x000fc80002fc1670 */
[----:B------:R-:W-:-:S09]  /*2cd0*/  P2R R25, PR, RZ, 0x40 ;  /* 0x00000040ff197803 */ /* 0x000fd20000000000 */
        /* <DEDUP_REMOVED lines=15> */
.L_x_40:
[----:B------:R-:W-:Y:S05]  /*2dd0*/  BSYNC.RECONVERGENT B0 ;  /* 0x0000000000007941 */ /* 0x000fea0003800200 */
.L_x_39:
[----:B------:R-:W-:Y:S01]  /*2de0*/  ISETP.GE.OR P5, PT, R4, R7, P1 ;  /* 0x000000070400720c */ /* 0x000fe20000fa6670 */
        /* <DEDUP_REMOVED lines=15> */
.L_x_42:
[----:B------:R-:W-:Y:S05]  /*2ee0*/  BSYNC.RECONVERGENT B0 ;  /* 0x0000000000007941 */ /* 0x000fea0003800200 */
.L_x_41:
        /* <DEDUP_REMOVED lines=16> */
.L_x_44:
[----:B------:R-:W-:Y:S05]  /*2ff0*/  BSYNC.RECONVERGENT B0 ;  /* 0x0000000000007941 */ /* 0x000fea0003800200 */
.L_x_43:
        /* <DEDUP_REMOVED lines=17> */
.L_x_46:
[----:B------:R-:W-:Y:S05]  /*3110*/  BSYNC.RECONVERGENT B0 ;  /* 0x0000000000007941 */ /* 0x000fea0003800200 */
.L_x_45:
[----:B------:R-:W-:Y:S01]  /*3120*/  ISETP.GE.OR P5, PT, R8, R7, P2 ;  /* 0x000000070800720c */ /* 0x000fe200017a6670 */
[----:B------:R-:W-:-:S12]  /*3130*/  BSSY.RECONVERGENT B0, `(.L_x_47) ;  /* 0x0000010000007945 */ /* 0x000fd80003800200 */
        /* <DEDUP_REMOVED lines=15> */
.L_x_48:
[----:B------:R-:W-:Y:S05]  /*3230*/  BSYNC.RECONVERGENT B0 ;  /* 0x0000000000007941 */ /* 0x000fea0003800200 */
.L_x_47:
[C---:B------:R-:W-:Y:S01]  /*3240*/  ISETP.GE.OR P6, PT, R5.reuse, UR11, P3 ;  /* 0x0000000b05007c0c */ /* 0x040fe20009fc6670 */
[----:B------:R-:W-:Y:S01]  /*3250*/  BSSY.RECONVERGENT B0, `(.L_x_49) ;  /* 0x0000015000007945 */ /* 0x000fe20003800200 */
[----:B------:R-:W-:Y:S02]  /*3260*/  ISETP.GE.OR P2, PT, R10, R7, P2 ;  /* 0x000000070a00720c */ /* 0x000fe40001746670 */
[----:B------:R-:W-:Y:S02]  /*3270*/  ISETP.LT.OR P6, PT, R5, RZ, P6 ;  /* 0x000000ff0500720c */ /* 0x000fe400037c1670 */
[----:B------:R-:W-:Y:S02]  /*3280*/  P2R R13, PR, RZ, 0x4 ;  /* 0x00000004ff0d7803 */ /* 0x000fe40000000000 */
[----:B------:R-:W-:Y:S02]  /*3290*/  ISETP.NE.AND P2, PT, R9, RZ, PT ;  /* 0x000000ff0900720c */ /* 0x000fe40003f45270 */
[----:B------:R-:W-:-:S02]  /*32a0*/  P2R R11, PR, RZ, 0x40 ;  /* 0x00000040ff0b7803 */ /* 0x000fc40000000000 */
[----:B------:R-:W-:-:S05]  /*32b0*/  ISETP.GE.OR P2, PT, R10, R7, P2 ;  /* 0x000000070a00720c */ /* 0x000fca0001746670 */
[----:B------:R-:W-:Y:S08]  /*32c0*/  @P6 BRA `(.L_x_50) ;  /* 0x0000000000346947 */ /* 0x000ff00003800000 */
        /* <DEDUP_REMOVED lines=13> */
.L_x_50:
[----:B------:R-:W-:Y:S05]  /*33a0*/  BSYNC.RECONVERGENT B0 ;  /* 0x0000000000007941 */ /* 0x000fea0003800200 */
.L_x_49:
        /* <DEDUP_REMOVED lines=16> */
.L_x_52:
[----:B------:R-:W-:Y:S05]  /*34b0*/  BSYNC.RECONVERGENT B0 ;  /* 0x0000000000007941 */ /* 0x000fea0003800200 */
.L_x_51:
        /* <DEDUP_REMOVED lines=16> */
.L_x_54:
[----:B------:R-:W-:Y:S05]  /*35c0*/  BSYNC.RECONVERGENT B0 ;  /* 0x0000000000007941 */ /* 0x000fea0003800200 */
.L_x_53:
[----:B------:R-:W-:Y:S04]  /*35d0*/  BSSY.RECONVERGENT B0, `(.L_x_55) ;  /* 0x0000010000007945 */ /* 0x000fe80003800200 */
[----:B------:R-:W-:Y:S05]  /*35e0*/  @P2 BRA `(.L_x_56) ;  /* 0x0000000000382947 */ /* 0x000fea0003800000 */
[----:B------:R-:W0:Y:S01]  /*35f0*/  LDS.U8 R8, [R6+UR10+0x410] ;  /* 0x0004100a06087984 */ /* 0x000e220008000000 */
[----:B------:R-:W1:Y:S03]  /*3600*/  LDCU.U8 UR6, c[0x3][0x4] ;  /* 0x00c00080ff0677ac */ /* 0x000e660008000000 */
[----:B------:R-:W2:Y:S04]  /*3610*/  LDS.U8 R9, [R6+UR4+0x410] ;  /* 0x0004100406097984 */ /* 0x000ea80008000000 */
[----:B------:R-:W3:Y:S01]  /*3620*/  LDS.U8 R26, [R6+UR5+0x410] ;  /* 0x00041005061a7984 */ /* 0x000ee20008000000 */
[----:B-1----:R-:W-:-:S06]  /*3630*/  UPRMT UR6, UR6, 0x8880, URZ ;  /* 0x0000888006067896 */ /* 0x002fcc00080000ff */
[----:B0-----:R-:W-:Y:S02]  /*3640*/  IMAD R8, R8, UR6, RZ ;  /* 0x0000000608087c24 */ /* 0x001fe4000f8e02ff */
[----:B--2---:R-:W-:-:S03]  /*3650*/  IMAD R9, R9, UR6, RZ ;  /* 0x0000000609097c24 */ /* 0x004fc6000f8e02ff */
[----:B------:R-:W-:Y:S01]  /*3660*/  I2FP.F32.S32 R8, R8 ;  /* 0x0000000800087245 */ /* 0x000fe20000201400 */
[----:B---3--:R-:W-:Y:S01]  /*3670*/  IMAD R26, R26, UR6, RZ ;  /* 0x000000061a1a7c24 */ /* 0x008fe2000f8e02ff */
[----:B------:R-:W-:-:S03]  /*3680*/  I2FP.F32.S32 R9, R9 ;  /* 0x0000000900097245 */ /* 0x000fc60000201400 */
[----:B------:R-:W-:Y:S01]  /*3690*/  FADD R3, R3, R8 ;  /* 0x0000000803037221 */ /* 0x000fe20000000000 */
[----:B------:R-:W-:Y:S01]  /*36a0*/  I2FP.F32.S32 R27, R26 ;  /* 0x0000001a001b7245 */ /* 0x000fe20000201400 */
[----:B------:R-:W-:-:S04]  /*36b0*/  FADD R2, R2, R9 ;  /* 0x0000000902027221 */ /* 0x000fc80000000000 */
[----:B------:R-:W-:-:S07]  /*36c0*/  FADD R0, R0, R27 ;  /* 0x0000001b00007221 */ /* 0x000fce0000000000 */
.L_x_56:
[----:B------:R-:W-:Y:S05]  /*36d0*/  BSYNC.RECONVERGENT B0 ;  /* 0x0000000000007941 */ /* 0x000fea0003800200 */
.L_x_55:
        /* <DEDUP_REMOVED lines=16> */
.L_x_58:
[----:B------:R-:W-:Y:S05]  /*37e0*/  BSYNC.RECONVERGENT B0 ;  /* 0x0000000000007941 */ /* 0x000fea0003800200 */
.L_x_57:
[----:B------:R-:W-:Y:S01]  /*37f0*/  ISETP.NE.AND P2, PT, R14, RZ, PT ;  /* 0x000000ff0e00720c */ /* 0x000fe20003f45270 */
[----:B------:R-:W-:Y:S01]  /*3800*/  BSSY.RECONVERGENT B0, `(.L_x_59) ;  /* 0x0000016000007945 */ /* 0x000fe20003800200 */
[CC--:B------:R-:W-:Y:S02]  /*3810*/  ISETP.GE.OR P1, PT, R10.reuse, R7.reuse, P1 ;  /* 0x000000070a00720c */ /* 0x0c0fe40000f26670 */
[----:B------:R-:W-:Y:S02]  /*3820*/  CS2R R8, SRZ ;  /* 0x0000000000087805 */ /* 0x000fe4000001ff00 */
[C---:B------:R-:W-:Y:S02]  /*3830*/  ISETP.GE.OR P2, PT, R5.reuse, UR11, P2 ;  /* 0x0000000b05007c0c */ /* 0x040fe40009746670 */
[----:B------:R-:W-:Y:S01]  /*3840*/  ISETP.GE.OR P0, PT, R10, R7, P0 ;  /* 0x000000070a00720c */ /* 0x000fe20000706670 */
[----:B------:R-:W-:Y:S01]  /*3850*/  IMAD.MOV.U32 R7, RZ, RZ, RZ ;  /* 0x000000ffff077224 */ /* 0x000fe200078e00ff */
[----:B------:R-:W-:-:S02]  /*3860*/  ISETP.LT.OR P2, PT, R5, RZ, P2 ;  /* 0x000000ff0500720c */ /* 0x000fc40001741670 */
[----:B------:R-:W-:-:S11]  /*3870*/  IADD3 R27, PT, PT, R5, -0x2, RZ ;  /* 0xfffffffe051b7810 */ /* 0x000fd60007ffe0ff */
        /* <DEDUP_REMOVED lines=14> */
.L_x_60:
[----:B------:R-:W-:Y:S05]  /*3960*/  BSYNC.RECONVERGENT B0 ;  /* 0x0000000000007941 */ /* 0x000fea0003800200 */
.L_x_59:
[----:B------:R-:W-:Y:S04]  /*3970*/  BSSY.RECONVERGENT B0, `(.L_x_61) ;  /* 0x000000f000007945 */ /* 0x000fe80003800200 */
        /* <DEDUP_REMOVED lines=14> */
.L_x_62:
[----:B------:R-:W-:Y:S05]  /*3a60*/  BSYNC.RECONVERGENT B0 ;  /* 0x0000000000007941 */ /* 0x000fea0003800200 */
.L_x_61:
        /* <DEDUP_REMOVED lines=16> */
.L_x_64:
[----:B------:R-:W-:Y:S05]  /*3b70*/  BSYNC.RECONVERGENT B0 ;  /* 0x0000000000007941 */ /* 0x000fea0003800200 */
.L_x_63:
[----:B------:R-:W-:Y:S01]  /*3b80*/  ISETP.NE.AND P1, PT, R15, RZ, PT ;  /* 0x000000ff0f00720c */ /* 0x000fe20003f25270 */
[----:B------:R-:W-:-:S12]  /*3b90*/  BSSY.RECONVERGENT B0, `(.L_x_65) ;  /* 0x000000c000007945 */ /* 0x000fd80003800200 */
[----:B------:R-:W-:Y:S05]  /*3ba0*/  @P1 BRA `(.L_x_66) ;  /* 0x0000000000281947 */ /* 0x000fea0003800000 */
[----:B------:R-:W0:Y:S01]  /*3bb0*/  LDS.U8 R7, [R6+UR10] ;  /* 0x0000000a06077984 */ /* 0x000e220008000000 */
[----:B------:R-:W0:Y:S03]  /*3bc0*/  LDCU.S8 UR6, c[0x3][0x19] ;  /* 0x00c00320ff0677ac */ /* 0x000e260008000200 */
[----:B------:R-:W1:Y:S04]  /*3bd0*/  LDS.U8 R8, [R6+UR4] ;  /* 0x0000000406087984 */ /* 0x000e680008000000 */
[----:B------:R-:W2:Y:S01]  /*3be0*/  LDS.U8 R9, [R6+UR5] ;  /* 0x0000000506097984 */ /* 0x000ea20008000000 */
[----:B0-----:R-:W-:Y:S02]  /*3bf0*/  IMAD R7, R7, UR6, RZ ;  /* 0x0000000607077c24 */ /* 0x001fe4000f8e02ff */
[----:B-1----:R-:W-:-:S03]  /*3c00*/  IMAD R8, R8, UR6, RZ ;  /* 0x0000000608087c24 */ /* 0x002fc6000f8e02ff */
[----:B------:R-:W-:Y:S01]  /*3c10*/  I2FP.F32.S32 R7, R7 ;  /* 0x0000000700077245 */ /* 0x000fe20000201400 */
[----:B--2---:R-:W-:Y:S01]  /*3c20*/  IMAD R9, R9, UR6, RZ ;  /* 0x0000000609097c24 */ /* 0x004fe2000f8e02ff */
[----:B------:R-:W-:-:S04]  /*3c30*/  I2FP.F32.S32 R8, R8 ;  /* 0x0000000800087245 */ /* 0x000fc80000201400 */
[----:B------:R-:W-:-:S07]  /*3c40*/  I2FP.F32.S32 R9, R9 ;  /* 0x0000000900097245 */ /* 0x000fce0000201400 */
.L_x_66:
[----:B------:R-:W-:Y:S05]  /*3c50*/  BSYNC.RECONVERGENT B0 ;  /* 0x0000000000007941 */ /* 0x000fea0003800200 */
.L_x_65:
        /* <DEDUP_REMOVED lines=16> */
.L_x_68:
[----:B------:R-:W-:Y:S05]  /*3d60*/  BSYNC.RECONVERGENT B0 ;  /* 0x0000000000007941 */ /* 0x000fea0003800200 */
.L_x_67:
        /* <DEDUP_REMOVED lines=16> */
.L_x_70:
[----:B------:R-:W-:Y:S05]  /*3e70*/  BSYNC.RECONVERGENT B0 ;  /* 0x0000000000007941 */ /* 0x000fea0003800200 */
.L_x_69:
[----:B------:R-:W-:Y:S01]  /*3e80*/  ISETP.NE.AND P1, PT, R18, RZ, PT ;  /* 0x000000ff1200720c */ /* 0x000fe20003f25270 */
        /* <DEDUP_REMOVED lines=16> */
.L_x_72:
[----:B------:R-:W-:Y:S05]  /*3f90*/  BSYNC.RECONVERGENT B0 ;  /* 0x0000000000007941 */ /* 0x000fea0003800200 */
.L_x_71:
        /* <DEDUP_REMOVED lines=16> */
.L_x_74:
[----:B------:R-:W-:Y:S05]  /*40a0*/  BSYNC.RECONVERGENT B0 ;  /* 0x0000000000007941 */ /* 0x000fea0003800200 */
.L_x_73:
        /* <DEDUP_REMOVED lines=16> */
.L_x_76:
[----:B------:R-:W-:Y:S05]  /*41b0*/  BSYNC.RECONVERGENT B0 ;  /* 0x0000000000007941 */ /* 0x000fea0003800200 */
.L_x_75:
        /* <DEDUP_REMOVED lines=16> */
.L_x_78:
[----:B------:R-:W-:Y:S05]  /*42c0*/  BSYNC.RECONVERGENT B0 ;  /* 0x0000000000007941 */ /* 0x000fea0003800200 */
.L_x_77:
        /* <DEDUP_REMOVED lines=17> */
.L_x_80:
[----:B------:R-:W-:Y:S05]  /*43e0*/  BSYNC.RECONVERGENT B0 ;  /* 0x0000000000007941 */ /* 0x000fea0003800200 */
.L_x_79:
        /* <DEDUP_REMOVED lines=16> */
.L_x_82:
[----:B------:R-:W-:Y:S05]  /*44f0*/  BSYNC.RECONVERGENT B0 ;  /* 0x0000000000007941 */ /* 0x000fea0003800200 */
.L_x_81:
        /* <DEDUP_REMOVED lines=16> */
.L_x_84:
[----:B------:R-:W-:Y:S05]  /*4600*/  BSYNC.RECONVERGENT B0 ;  /* 0x0000000000007941 */ /* 0x000fea0003800200 */
.L_x_83:
[----:B------:R-:W-:Y:S01]  /*4610*/  ISETP.GE.OR P1, PT, R27, UR11, P4 ;  /* 0x0000000b1b007c0c */ /* 0x000fe2000a726670 */
[----:B------:R-:W-:Y:S01]  /*4620*/  BSSY.RECONVERGENT B0, `(.L_x_85) ;  /* 0x0000012000007945 */ /* 0x000fe20003800200 */
[C---:B------:R-:W-:Y:S01]  /*4630*/  VIADD R17, R5.reuse, 0x1 ;  /* 0x0000000105117836 */ /* 0x040fe20000000000 */
[C---:B------:R-:W-:Y:S02]  /*4640*/  IADD3 R18, PT, PT, R5.reuse, 0x2, RZ ;  /* 0x0000000205127810 */ /* 0x040fe40007ffe0ff */
[----:B------:R-:W-:-:S13]  /*4650*/  ISETP.LT.OR P1, PT, R5, 0x2, P1 ;  /* 0x000000020500780c */ /* 0x000fda0000f21670 */
        /* <DEDUP_REMOVED lines=14> */
.L_x_86:
[----:B------:R-:W-:Y:S05]  /*4740*/  BSYNC.RECONVERGENT B0 ;  /* 0x0000000000007941 */ /* 0x000fea0003800200 */
.L_x_85:
        /* <DEDUP_REMOVED lines=17> */
.L_x_88:
[----:B------:R-:W-:Y:S05]  /*4860*/  BSYNC.RECONVERGENT B0 ;  /* 0x0000000000007941 */ /* 0x000fea0003800200 */
.L_x_87:
        /* <DEDUP_REMOVED lines=16> */
.L_x_90:
[----:B------:R-:W-:Y:S05]  /*4970*/  BSYNC.RECONVERGENT B0 ;  /* 0x0000000000007941 */ /* 0x000fea0003800200 */
.L_x_89:
[----:B------:R-:W-:Y:S01]  /*4980*/  ISETP.GE.OR P1, PT, R17, UR11, P4 ;  /* 0x0000000b11007c0c */ /* 0x000fe2000a726670 */
[----:B------:R-:W-:Y:S01]  /*4990*/  BSSY.RECONVERGENT B0, `(.L_x_91) ;  /* 0x0000012000007945 */ /* 0x000fe20003800200 */
[----:B------:R-:W-:Y:S02]  /*49a0*/  ISETP.GE.OR P4, PT, R18, UR11, P4 ;  /* 0x0000000b12007c0c */ /* 0x000fe4000a786670 */
[C---:B------:R-:W-:Y:S02]  /*49b0*/  ISETP.LT.OR P1, PT, R5.reuse, -0x1, P1 ;  /* 0xffffffff0500780c */ /* 0x040fe40000f21670 */
[----:B------:R-:W-:-:S11]  /*49c0*/  ISETP.LT.OR P4, PT, R5, -0x2, P4 ;  /* 0xfffffffe0500780c */ /* 0x000fd60002781670 */
        /* <DEDUP_REMOVED lines=14> */
.L_x_92:
[----:B------:R-:W-:Y:S05]  /*4ab0*/  BSYNC.RECONVERGENT B0 ;  /* 0x0000000000007941 */ /* 0x000fea0003800200 */
.L_x_91:
        /* <DEDUP_REMOVED lines=15> */
.L_x_94:
[----:B------:R-:W-:Y:S05]  /*4bb0*/  BSYNC.RECONVERGENT B0 ;  /* 0x0000000000007941 */ /* 0x000fea0003800200 */
.L_x_93:
[----:B------:R-:W-:Y:S01]  /*4bc0*/  ISETP.GE.OR P1, PT, R27, UR11, P3 ;  /* 0x0000000b1b007c0c */ /* 0x000fe20009f26670 */
[----:B------:R-:W-:Y:S03]  /*4bd0*/  BSSY.RECONVERGENT B0, `(.L_x_95) ;  /* 0x0000011000007945 */ /* 0x000fe60003800200 */
[----:B------:R-:W-:-:S13]  /*4be0*/  ISETP.LT.OR P1, PT, R5, 0x2, P1 ;  /* 0x000000020500780c */ /* 0x000fda0000f21670 */
        /* <DEDUP_REMOVED lines=15> */
.L_x_96:
[----:B------:R-:W-:Y:S05]  /*4ce0*/  BSYNC.RECONVERGENT B0 ;  /* 0x0000000000007941 */ /* 0x000fea0003800200 */
.L_x_95:
[----:B------:R-:W-:Y:S01]  /*4cf0*/  BSSY.RECONVERGENT B0, `(.L_x_97) ;  /* 0x0000011000007945 */ /* 0x000fe20003800200 */
[----:B------:R-:W-:Y:S02]  /*4d00*/  ISETP.GE.OR P1, PT, R18, UR11, P3 ;  /* 0x0000000b12007c0c */ /* 0x000fe40009f26670 */
[----:B------:R-:W-:Y:S01]  /*4d10*/  ISETP.GE.OR P3, PT, R17, UR11, P3 ;  /* 0x0000000b11007c0c */ /* 0x000fe20009f66670 */
[----:B------:R-:W-:-:S12]  /*4d20*/  @P5 BRA `(.L_x_98) ;  /* 0x0000000000345947 */ /* 0x000fd80003800000 */
        /* <DEDUP_REMOVED lines=13> */
.L_x_98:
[----:B------:R-:W-:Y:S05]  /*4e00*/  BSYNC.RECONVERGENT B0 ;  /* 0x0000000000007941 */ /* 0x000fea0003800200 */
.L_x_97:
[----:B------:R-:W-:Y:S01]  /*4e10*/  ISETP.NE.AND P6, PT, R11, RZ, PT ;  /* 0x000000ff0b00720c */ /* 0x000fe20003fc5270 */
[----:B------:R-:W-:Y:S01]  /*4e20*/  BSSY.RECONVERGENT B0, `(.L_x_99) ;  /* 0x0000016000007945 */ /* 0x000fe20003800200 */
[----:B------:R-:W-:Y:S02]  /*4e30*/  ISETP.NE.AND P5, PT, R14, RZ, PT ;  /* 0x000000ff0e00720c */ /* 0x000fe40003fa5270 */
[----:B------:R-:W-:Y:S02]  /*4e40*/  ISETP.LT.OR P3, PT, R5, -0x1, P3 ;  /* 0xffffffff0500780c */ /* 0x000fe40001f61670 */
[----:B------:R-:W-:Y:S02]  /*4e50*/  ISETP.GE.OR P4, PT, R27, UR11, P5 ;  /* 0x0000000b1b007c0c */ /* 0x000fe4000af86670 */
[----:B------:R-:W-:Y:S02]  /*4e60*/  ISETP.GE.OR P5, PT, R17, UR11, P5 ;  /* 0x0000000b11007c0c */ /* 0x000fe4000afa6670 */
[----:B------:R-:W-:-:S02]  /*4e70*/  ISETP.LT.OR P1, PT, R5, -0x2, P1 ;  /* 0xfffffffe0500780c */ /* 0x000fc40000f21670 */
[C---:B------:R-:W-:Y:S02]  /*4e80*/  ISETP.LT.OR P4, PT, R5.reuse, 0x2, P4 ;  /* 0x000000020500780c */ /* 0x040fe40002781670 */
[----:B------:R-:W-:Y:S01]  /*4e90*/  ISETP.LT.OR P5, PT, R5, -0x1, P5 ;  /* 0xffffffff0500780c */ /* 0x000fe20002fa1670 */
        /* <DEDUP_REMOVED lines=14> */
.L_x_100:
[----:B------:R-:W-:Y:S05]  /*4f80*/  BSYNC.RECONVERGENT B0 ;  /* 0x0000000000007941 */ /* 0x000fea0003800200 */
.L_x_99:
        /* <DEDUP_REMOVED lines=15> */
.L_x_102:
[----:B------:R-:W-:Y:S05]  /*5080*/  BSYNC.RECONVERGENT B0 ;  /* 0x0000000000007941 */ /* 0x000fea0003800200 */
.L_x_101:
        /* <DEDUP_REMOVED lines=16> */
.L_x_104:
[----:B------:R-:W-:Y:S05]  /*5190*/  BSYNC.RECONVERGENT B0 ;  /* 0x0000000000007941 */ /* 0x000fea0003800200 */
.L_x_103:
        /* <DEDUP_REMOVED lines=15> */
.L_x_106:
[----:B------:R-:W-:Y:S05]  /*5290*/  BSYNC.RECONVERGENT B0 ;  /* 0x0000000000007941 */ /* 0x000fea0003800200 */
.L_x_105:
        /* <DEDUP_REMOVED lines=16> */
.L_x_108:
[----:B------:R-:W-:Y:S05]  /*53a0*/  BSYNC.RECONVERGENT B0 ;  /* 0x0000000000007941 */ /* 0x000fea0003800200 */
.L_x_107:
        /* <DEDUP_REMOVED lines=15> */
.L_x_110:
[----:B------:R-:W-:Y:S05]  /*54a0*/  BSYNC.RECONVERGENT B0 ;  /* 0x0000000000007941 */ /* 0x000fea0003800200 */
.L_x_109:
        /* <DEDUP_REMOVED lines=16> */
.L_x_112:
[----:B------:R-:W-:Y:S05]  /*55b0*/  BSYNC.RECONVERGENT B0 ;  /* 0x0000000000007941 */ /* 0x000fea0003800200 */
.L_x_111:
        /* <DEDUP_REMOVED lines=15> */
.L_x_114:
[----:B------:R-:W-:Y:S05]  /*56b0*/  BSYNC.RECONVERGENT B0 ;  /* 0x0000000000007941 */ /* 0x000fea0003800200 */
.L_x_113:
[----:B------:R-:W-:Y:S01]  /*56c0*/  FFMA R6, R3, R3, RZ ;  /* 0x0000000303067223 */ /* 0x000fe200000000ff */
[----:B------:R-:W-:Y:S01]  /*56d0*/  FFMA R0, R0, R0, RZ ;  /* 0x0000000000007223 */ /* 0x000fe200000000ff */
[----:B------:R-:W-:Y:S02]  /*56e0*/  BSSY.RECONVERGENT B0, `(.L_x_115) ;  /* 0x0000012000007945 */ /* 0x000fe40003800200 */
[----:B------:R-:W-:Y:S01]  /*56f0*/  FFMA R7, R7, R7, R6 ;  /* 0x0000000707077223 */ /* 0x000fe20000000006 */
[----:B------:R-:W-:-:S03]  /*5700*/  FFMA R9, R9, R9, R0 ;  /* 0x0000000909097223 */ /* 0x000fc60000000000 */
[----:B------:R-:W-:Y:S01]  /*5710*/  VIADD R3, R7, 0xf3000000 ;  /* 0xf300000007037836 */ /* 0x000fe20000000000 */
[----:B------:R0:W1:Y:S04]  /*5720*/  MUFU.RSQ R6, R7 ;  /* 0x0000000700067308 */ /* 0x0000680000001400 */
[----:B------:R-:W-:Y:S01]  /*5730*/  ISETP.GT.U32.AND P0, PT, R3, 0x727fffff, PT ;  /* 0x727fffff0300780c */ /* 0x000fe20003f04070 */
[----:B------:R-:W-:-:S04]  /*5740*/  FFMA R3, R2, R2, RZ ;  /* 0x0000000202037223 */ /* 0x000fc800000000ff */
[----:B------:R-:W-:-:S08]  /*5750*/  FFMA R8, R8, R8, R3 ;  /* 0x0000000808087223 */ /* 0x000fd00000000003 */
[----:B01----:R-:W-:Y:S05]  /*5760*/  @!P0 BRA `(.L_x_116) ;  /* 0x0000000000148947 */ /* 0x003fea0003800000 */
[----:B------:R-:W-:Y:S02]  /*5770*/  MOV R0, R7 ;  /* 0x0000000700007202 */ /* 0x000fe40000000f00 */
[----:B------:R-:W-:-:S07]  /*5780*/  MOV R12, 0x57a0 ;  /* 0x000057a0000c7802 */ /* 0x000fce0000000f00 */
[----:B------:R-:W-:Y:S05]  /*5790*/  CALL.REL.NOINC `($__internal_0_$__cuda_sm20_sqrt_rn_f32_slowpath) ;  /* 0x0000000000f47944 */ /* 0x000fea0003c00000 */
[----:B------:R-:W-:Y:S01]  /*57a0*/  IMAD.MOV.U32 R2, RZ, RZ, R0 ;  /* 0x000000ffff027224 */ /* 0x000fe200078e0000 */
[----:B------:R-:W-:Y:S06]  /*57b0*/  BRA `(.L_x_117) ;  /* 0x0000000000107947 */ /* 0x000fec0003800000 */
.L_x_116:
[----:B------:R-:W-:Y:S01]  /*57c0*/  FMUL.FTZ R2, R7, R6 ;  /* 0x0000000607027220 */ /* 0x000fe20000410000 */
[----:B------:R-:W-:-:S03]  /*57d0*/  FMUL.FTZ R0, R6, 0.5 ;  /* 0x3f00000006007820 */ /* 0x000fc60000410000 */
[----:B------:R-:W-:-:S04]  /*57e0*/  FFMA R3, -R2, R2, R7 ;  /* 0x0000000202037223 */ /* 0x000fc80000000107 */
[----:B------:R-:W-:-:S07]  /*57f0*/  FFMA R2, R3, R0, R2 ;  /* 0x0000000003027223 */ /* 0x000fce0000000002 */
.L_x_117:
[----:B------:R-:W-:Y:S05]  /*5800*/  BSYNC.RECONVERGENT B0 ;  /* 0x0000000000007941 */ /* 0x000fea0003800200 */
.L_x_115:
[----:B------:R-:W-:Y:S01]  /*5810*/  IADD3 R0, PT, PT, R8, -0xd000000, RZ ;  /* 0xf300000008007810 */ /* 0x000fe20007ffe0ff */
[----:B------:R0:W1:Y:S01]  /*5820*/  MUFU.RSQ R7, R8 ;  /* 0x0000000800077308 */ /* 0x0000620000001400 */
[----:B------:R-:W-:Y:S01]  /*5830*/  BSSY.RECONVERGENT B0, `(.L_x_118) ;  /* 0x000000c000007945 */ /* 0x000fe20003800200 */
[----:B------:R-:W-:Y:S01]  /*5840*/  FMUL R2, R2, 0.125 ;  /* 0x3e00000002027820 */ /* 0x000fe20000400000 */
[----:B------:R-:W-:-:S13]  /*5850*/  ISETP.GT.U32.AND P0, PT, R0, 0x727fffff, PT ;  /* 0x727fffff0000780c */ /* 0x000fda0003f04070 */
[----:B0-----:R-:W-:Y:S05]  /*5860*/  @!P0 BRA `(.L_x_119) ;  /* 0x0000000000108947 */ /* 0x001fea0003800000 */
[----:B------:R-:W-:Y:S01]  /*5870*/  IMAD.MOV.U32 R0, RZ, RZ, R8 ;  /* 0x000000ffff007224 */ /* 0x000fe200078e0008 */
[----:B------:R-:W-:-:S07]  /*5880*/  MOV R12, 0x58a0 ;  /* 0x000058a0000c7802 */ /* 0x000fce0000000f00 */
[----:B-1----:R-:W-:Y:S05]  /*5890*/  CALL.REL.NOINC `($__internal_0_$__cuda_sm20_sqrt_rn_f32_slowpath) ;  /* 0x0000000000b47944 */ /* 0x002fea0003c00000 */
[----:B------:R-:W-:Y:S05]  /*58a0*/  BRA `(.L_x_120) ;  /* 0x0000000000107947 */ /* 0x000fea0003800000 */
.L_x_119:
[----:B-1----:R-:W-:Y:S01]  /*58b0*/  FMUL.FTZ R3, R8, R7 ;  /* 0x0000000708037220 */ /* 0x002fe20000410000 */
[----:B------:R-:W-:-:S03]  /*58c0*/  FMUL.FTZ R6, R7, 0.5 ;  /* 0x3f00000007067820 */ /* 0x000fc60000410000 */
[----:B------:R-:W-:-:S04]  /*58d0*/  FFMA R0, -R3, R3, R8 ;  /* 0x0000000303007223 */ /* 0x000fc80000000108 */
[----:B------:R-:W-:-:S07]  /*58e0*/  FFMA R0, R0, R6, R3 ;  /* 0x0000000600007223 */ /* 0x000fce0000000003 */
.L_x_120:
[----:B------:R-:W-:Y:S05]  /*58f0*/  BSYNC.RECONVERGENT B0 ;  /* 0x0000000000007941 */ /* 0x000fea0003800200 */
.L_x_118:
        /* <DEDUP_REMOVED lines=10> */
.L_x_122:
[----:B-1----:R-:W-:Y:S01]  /*59a0*/  FMUL.FTZ R0, R9, R6 ;  /* 0x0000000609007220 */ /* 0x002fe20000410000 */
[----:B------:R-:W-:-:S03]  /*59b0*/  FMUL.FTZ R3, R6, 0.5 ;  /* 0x3f00000006037820 */ /* 0x000fc60000410000 */
[----:B------:R-:W-:-:S04]  /*59c0*/  FFMA R9, -R0, R0, R9 ;  /* 0x0000000000097223 */ /* 0x000fc80000000109 */
[----:B------:R-:W-:-:S07]  /*59d0*/  FFMA R0, R9, R3, R0 ;  /* 0x0000000309007223 */ /* 0x000fce0000000000 */
.L_x_123:
[----:B------:R-:W-:Y:S05]  /*59e0*/  BSYNC.RECONVERGENT B0 ;  /* 0x0000000000007941 */ /* 0x000fea0003800200 */
.L_x_121:
[----:B------:R-:W0:Y:S01]  /*59f0*/  LDCU UR6, c[0x0][0x394] ;  /* 0x00007280ff0677ac */ /* 0x000e220008000800 */
[----:B------:R-:W-:Y:S01]  /*5a00*/  FMUL R0, R0, 0.125 ;  /* 0x3e00000000007820 */ /* 0x000fe20000400000 */
[----:B------:R-:W-:Y:S01]  /*5a10*/  FMNMX.NAN R6, R2, 255, PT ;  /* 0x437f000002067809 */ /* 0x000fe20003820000 */
[----:B------:R-:W1:Y:S01]  /*5a20*/  LDCU UR7, c[0x0][0x398] ;  /* 0x00007300ff0777ac */ /* 0x000e620008000800 */
[----:B------:R-:W-:Y:S02]  /*5a30*/  FMNMX.NAN R8, R8, 255, PT ;  /* 0x437f000008087809 */ /* 0x000fe40003820000 */
[----:B------:R2:W3:Y:S01]  /*5a40*/  F2I.U32.TRUNC.NTZ R9, R6 ;  /* 0x0000000600097305 */ /* 0x0004e2000020f000 */
[----:B------:R-:W-:Y:S01]  /*5a50*/  FMNMX.NAN R0, R0, 255, PT ;  /* 0x437f000000007809 */ /* 0x000fe20003820000 */
[----:B------:R-:W2:Y:S06]  /*5a60*/  LDCU.64 UR4, c[0x0][0x388] ;  /* 0x00007100ff0477ac */ /* 0x000eac0008000a00 */
[----:B------:R-:W4:Y:S01]  /*5a70*/  F2I.U32.TRUNC.NTZ R11, R8 ;  /* 0x00000008000b7305 */ /* 0x000f22000020f000 */
[----:B0-----:R-:W-:-:S04]  /*5a80*/  IMAD R4, R4, UR6, R5 ;  /* 0x0000000604047c24 */ /* 0x001fc8000f8e0205 */
[----:B-1----:R-:W-:-:S03]  /*5a90*/  IMAD R4, R4, UR7, RZ ;  /* 0x0000000704047c24 */ /* 0x002fc6000f8e02ff */
[----:B------:R-:W0:Y:S01]  /*5aa0*/  F2I.U32.TRUNC.NTZ R13, R0 ;  /* 0x00000000000d7305 */ /* 0x000e22000020f000 */
[C---:B------:R-:W-:Y:S01]  /*5ab0*/  VIADD R5, R4.reuse, 0x1 ;  /* 0x0000000104057836 */ /* 0x040fe20000000000 */
[C---:B------:R-:W-:Y:S02]  /*5ac0*/  IADD3 R2, PT, PT, R4.reuse, 0x2, RZ ;  /* 0x0000000204027810 */ /* 0x040fe40007ffe0ff */
[----:B--2---:R-:W-:Y:S02]  /*5ad0*/  IADD3 R6, P2, PT, R4, UR4, RZ ;  /* 0x0000000404067c10 */ /* 0x004fe4000ff5e0ff */
[----:B------:R-:W-:Y:S02]  /*5ae0*/  IADD3 R2, P0, PT, R2, UR4, RZ ;  /* 0x0000000402027c10 */ /* 0x000fe4000ff1e0ff */
[----:B------:R-:W-:Y:S01]  /*5af0*/  IADD3 R4, P1, PT, R5, UR4, RZ ;  /* 0x0000000405047c10 */ /* 0x000fe2000ff3e0ff */
[----:B------:R-:W-:Y:S01]  /*5b00*/  IMAD.X R7, RZ, RZ, UR5, P2 ;  /* 0x00000005ff077e24 */ /* 0x000fe200090e06ff */
[----:B------:R-:W-:-:S02]  /*5b10*/  IADD3.X R3, PT, PT, RZ, UR5, RZ, P0, !PT ;  /* 0x00000005ff037c10 */ /* 0x000fc400087fe4ff */
[----:B------:R-:W-:-:S03]  /*5b20*/  IADD3.X R5, PT, PT, RZ, UR5, RZ, P1, !PT ;  /* 0x00000005ff057c10 */ /* 0x000fc60008ffe4ff */
[----:B---3--:R-:W-:Y:S04]  /*5b30*/  STG.E.U8 desc[UR8][R2.64], R9 ;  /* 0x0000000902007986 */ /* 0x008fe8000c101108 */
[----:B----4-:R-:W-:Y:S04]  /*5b40*/  STG.E.U8 desc[UR8][R4.64], R11 ;  /* 0x0000000b04007986 */ /* 0x010fe8000c101108 */
[----:B0-----:R-:W-:Y:S01]  /*5b50*/  STG.E.U8 desc[UR8][R6.64], R13 ;  /* 0x0000000d06007986 */ /* 0x001fe2000c101108 */
[----:B------:R-:W-:Y:S05]  /*5b60*/  EXIT ;  /* 0x000000000000794d */ /* 0x000fea0003800000 */
        .weak           $__internal_0_$__cuda_sm20_sqrt_rn_f32_slowpath
        .type           $__internal_0_$__cuda_sm20_sqrt_rn_f32_slowpath,@function
        .size           $__internal_0_$__cuda_sm20_sqrt_rn_f32_slowpath,(.L_x_126 - $__internal_0_$__cuda_sm20_sqrt_rn_f32_slowpath)
$__internal_0_$__cuda_sm20_sqrt_rn_f32_slowpath:
[----:B------:R-:W-:-:S13]  /*5b70*/  LOP3.LUT P0, RZ, R0, 0x7fffffff, RZ, 0xc0, !PT ;  /* 0x7fffffff00ff7812 */ /* 0x000fda000780c0ff */
[----:B------:R-:W-:Y:S01]  /*5b80*/  @!P0 IMAD.MOV.U32 R3, RZ, RZ, R0 ;  /* 0x000000ffff038224 */ /* 0x000fe200078e0000 */
[----:B------:R-:W-:Y:S06]  /*5b90*/  @!P0 BRA `(.L_x_124) ;  /* 0x0000000000408947 */ /* 0x000fec0003800000 */
[----:B------:R-:W-:-:S13]  /*5ba0*/  FSETP.GEU.FTZ.AND P0, PT, R0, RZ, PT ;  /* 0x000000ff0000720b */ /* 0x000fda0003f1e000 */
[----:B------:R-:W-:Y:S01]  /*5bb0*/  @!P0 MOV R3, 0x7fffffff ;  /* 0x7fffffff00038802 */ /* 0x000fe20000000f00 */
[----:B------:R-:W-:Y:S06]  /*5bc0*/  @!P0 BRA `(.L_x_124) ;  /* 0x0000000000348947 */ /* 0x000fec0003800000 */
[----:B------:R-:W-:-:S13]  /*5bd0*/  FSETP.GTU.FTZ.AND P0, PT, |R0|, +INF , PT ;  /* 0x7f8000000000780b */ /* 0x000fda0003f1c200 */
[----:B------:R-:W-:Y:S01]  /*5be0*/  @P0 FADD.FTZ R3, R0, 1 ;  /* 0x3f80000000030421 */ /* 0x000fe20000010000 */
[----:B------:R-:W-:Y:S06]  /*5bf0*/  @P0 BRA `(.L_x_124) ;  /* 0x0000000000280947 */ /* 0x000fec0003800000 */
[----:B------:R-:W-:-:S13]  /*5c00*/  FSETP.NEU.FTZ.AND P0, PT, |R0|, +INF , PT ;  /* 0x7f8000000000780b */ /* 0x000fda0003f1d200 */
[----:B------:R-:W-:-:S04]  /*5c10*/  @P0 FFMA R6, R0, 1.84467440737095516160e+19, RZ ;  /* 0x5f80000000060823 */ /* 0x000fc800000000ff */
[----:B------:R-:W0:Y:S02]  /*5c20*/  @P0 MUFU.RSQ R3, R6 ;  /* 0x0000000600030308 */ /* 0x000e240000001400 */
[----:B0-----:R-:W-:Y:S01]  /*5c30*/  @P0 FMUL.FTZ R7, R6, R3 ;  /* 0x0000000306070220 */ /* 0x001fe20000410000 */
[----:B------:R-:W-:Y:S01]  /*5c40*/  @P0 FMUL.FTZ R11, R3, 0.5 ;  /* 0x3f000000030b0820 */ /* 0x000fe20000410000 */
[----:B------:R-:W-:Y:S02]  /*5c50*/  @!P0 IMAD.MOV.U32 R3, RZ, RZ, R0 ;  /* 0x000000ffff038224 */ /* 0x000fe400078e0000 */
[----:B------:R-:W-:-:S04]  /*5c60*/  @P0 FADD.FTZ R10, -R7, -RZ ;  /* 0x800000ff070a0221 */ /* 0x000fc80000010100 */
[----:B------:R-:W-:-:S04]  /*5c70*/  @P0 FFMA R10, R7, R10, R6 ;  /* 0x0000000a070a0223 */ /* 0x000fc80000000006 */
[----:B------:R-:W-:-:S04]  /*5c80*/  @P0 FFMA R10, R10, R11, R7 ;  /* 0x0000000b0a0a0223 */ /* 0x000fc80000000007 */
[----:B------:R-:W-:-:S07]  /*5c90*/  @P0 FMUL.FTZ R3, R10, 2.3283064365386962891e-10 ;  /* 0x2f8000000a030820 */ /* 0x000fce0000410000 */
.L_x_124:
[----:B------:R-:W-:Y:S02]  /*5ca0*/  HFMA2 R7, -RZ, RZ, 0, 0 ;  /* 0x00000000ff077431 */ /* 0x000fe400000001ff */
[----:B------:R-:W-:Y:S01]  /*5cb0*/  IMAD.MOV.U32 R6, RZ, RZ, R12 ;  /* 0x000000ffff067224 */ /* 0x000fe200078e000c */
[----:B------:R-:W-:-:S03]  /*5cc0*/  MOV R0, R3 ;  /* 0x0000000300007202 */ /* 0x000fc60000000f00 */
[----:B------:R-:W-:Y:S05]  /*5cd0*/  RET.REL.NODEC R6 `(_Z5sobelPhS_jjj) ;  /* 0xffffffa006c87950 */ /* 0x000fea0003c3ffff */
.L_x_125:
[----:B------:R-:W-:-:S00]  /*5ce0*/  BRA `(.L_x_125) ;  /* 0xfffffffc00fc7947 */ /* 0x000fc0000383ffff */
[----:B------:R-:W-:-:S00]  /*5cf0*/  NOP ;  /* 0x0000000000007918 */ /* 0x000fc00000000000 */
        /* <DEDUP_REMOVED lines=8> */
.L_x_126:


//--------------------- .nv.shared._Z5sobelPhS_jjj --------------------------
	.section	.nv.shared._Z5sobelPhS_jjj,"aw",@nobits
	.sectionflags	@""
.nv.shared._Z5sobelPhS_jjj:
	.zero		4924


//--------------------- .nv.shared.reserved.0     --------------------------
	.section	.nv.shared.reserved.0,"aw",@nobits
	.weak		__nv_reservedSMEM_offset_0_alias
	.size		__nv_reservedSMEM_offset_0_alias, 0, 64
	.other		__nv_reservedSMEM_offset_0_alias,@"STO_CUDA_RESERVED_SHARED STV_DEFAULT"
__nv_reservedSMEM_offset_0_alias:
	.zero		0
	.zero		64


//--------------------- .nv.constant0._Z5sobelPhS_jjj --------------------------
	.section	.nv.constant0._Z5sobelPhS_jjj,"a",@progbits
	.sectionflags	@""
	.align	4
.nv.constant0._Z5sobelPhS_jjj:
	.zero		924


//--------------------- SYMBOLS --------------------------

	.type		.nv.reservedSmem.offset0,@object
	.size		.nv.reservedSmem.offset0,0x4
	.type		.nv.reservedSmem.cap,@object
	.size		.nv.reservedSmem.cap,0x4
